	.target	sm_100a

	.elftype	@"ET_EXEC"


//--------------------- .note.nv.tkinfo           --------------------------
	.section	.note.nv.tkinfo,"",@"SHT_NOTE"
	.sectionflags	@"SHF_NOTE_NV_TKINFO"
	.tkinfo
        /*0018*/ 	.word	0x00000002
        /*0030*/ 	.string	""
        /*0030*/ 	.string	"ptxas"
        /*0030*/ 	.string	"Cuda compilation tools, release 13.0, V13.0.88"
        /*0030*/ 	.string	"Build cuda_13.0.r13.0/compiler.36424714_0"
        /*0030*/ 	.string	"-arch sm_100a -m 64 "



//--------------------- .note.nv.cuinfo           --------------------------
	.section	.note.nv.cuinfo,"",@"SHT_NOTE"
	.sectionflags	@"SHF_NOTE_NV_CUINFO"
        /*0018*/ 	.short	0x0002
        /*001a*/ 	.short	0x0064
        /*001c*/ 	.short	0x0082
	.zero		2


//--------------------- .nv.info                  --------------------------
	.section	.nv.info,"",@"SHT_CUDA_INFO"
	.align	4


	//----- nvinfo : EIATTR_REGCOUNT
	.align		4
        /*0000*/ 	.byte	0x04, 0x2f
        /*0002*/ 	.short	(.L_19 - .L_18)
	.align		4
.L_18:
        /*0004*/ 	.word	index@(_ZN7cutlass13device_kernelINS_4gemm6kernel13GemmUniversalIN4cute5tupleIJiiiiEEENS1_10collective13CollectiveMmaINS1_35MainloopSm100TmaUmmaWarpSpecializedILi18ELi2ELi4ENS5_IJNS4_1CILi2EEESB_NSA_ILi1EEEEEEEENS5_IJNSA_ILi128EEENSA_ILi64EEESF_EEENS_12float_e5m2_tENS5_IJlSC_lEEESI_SJ_NS4_8TiledMMAINS4_8MMA_AtomIJNS4_10MMA_TraitsINS4_25SM100_MMA_F8F6F4_2x1SM_SSEJSI_SI_fSF_SG_NS4_17integral_constantINS4_4UMMA5MajorELSQ_0EEESR_NSO_INSP_7ScaleInELSS_0EEEST_EEEEEENS4_6LayoutINS5_IJSC_SC_SC_EEENS5_IJNSA_ILi0EEESY_SY_EEEEENS5_IJNS4_10UnderscoreES11_S11_EEEEENS4_28SM100_TMA_2SM_LOAD_MULTICASTENS4_14ComposedLayoutINS4_7SwizzleILi3ELi4ELi3EEENS4_18smem_ptr_flag_bitsILi8EEENSW_INS5_IJNSA_ILi8EEESF_EEENS5_IJSF_SC_EEEEEEEvNS4_8identityENS4_18SM100_TMA_2SM_LOADES1E_vS1F_EENS_8epilogue10collective18CollectiveEpilogueINS1I_23Sm100TmaWarpSpecializedILi1ELi1ELi32ELb0ELb0EEEJNS5_IJSG_SG_SF_EEENS5_IJNSW_ISG_SC_EES1O_EEESI_SJ_SI_SJ_NS1I_6fusion15FusionCallbacksIS1M_NS1Q_17LinearCombinationISI_fSI_fLNS_15FloatRoundStyleE2EEES1N_S1P_JEEENS4_5SM1004TMEM4LOAD26SM100_TMEM_LOAD_32dp32b32xENS4_13SM90_TMA_LOADENS15_INS16_ILi2ELi4ELi3EEES19_NSW_INS5_IJS1A_SG_EEENS5_IJSG_SC_EEEEEEENS4_39AutoVectorizingCopyWithAssumedAlignmentILi128EEENS4_14SM90_TMA_STOREES25_S27_S27_EEEvvEEEEvNT_6ParamsE)
        /*0008*/ 	.word	0x0000005a


	//----- nvinfo : EIATTR_FRAME_SIZE
	.align		4
.L_19:
        /*000c*/ 	.byte	0x04, 0x11
        /*000e*/ 	.short	(.L_21 - .L_20)
	.align		4
.L_20:
        /*0010*/ 	.word	index@($__internal_2_$__cuda_sm10x_tcgen05_guardrail_trap_unallocated_columns_being_dealloced)
        /*0014*/ 	.word	0x00000000


	//----- nvinfo : EIATTR_FRAME_SIZE
	.align		4
.L_21:
        /*0018*/ 	.byte	0x04, 0x11
        /*001a*/ 	.short	(.L_23 - .L_22)
	.align		4
.L_22:
        /*001c*/ 	.word	index@($__internal_1_$__cuda_sm10x_tcgen05_guardrail_trap_phase_invalid_during_alloc)
        /*0020*/ 	.word	0x00000000


	//----- nvinfo : EIATTR_FRAME_SIZE
	.align		4
.L_23:
        /*0024*/ 	.byte	0x04, 0x11
        /*0026*/ 	.short	(.L_25 - .L_24)
	.align		4
.L_24:
        /*0028*/ 	.word	index@($__internal_0_$__cuda_sm10x_tcgen05_guardrail_trap_col_being_dealloced_not_returned_by_alloc)
        /*002c*/ 	.word	0x00000000


	//----- nvinfo : EIATTR_FRAME_SIZE
	.align		4
.L_25:
        /*0030*/ 	.byte	0x04, 0x11
        /*0032*/ 	.short	(.L_27 - .L_26)
	.align		4
.L_26:
        /*0034*/ 	.word	index@(_ZN7cutlass13device_kernelINS_4gemm6kernel13GemmUniversalIN4cute5tupleIJiiiiEEENS1_10collective13CollectiveMmaINS1_35MainloopSm100TmaUmmaWarpSpecializedILi18ELi2ELi4ENS5_IJNS4_1CILi2EEESB_NSA_ILi1EEEEEEEENS5_IJNSA_ILi128EEENSA_ILi64EEESF_EEENS_12float_e5m2_tENS5_IJlSC_lEEESI_SJ_NS4_8TiledMMAINS4_8MMA_AtomIJNS4_10MMA_TraitsINS4_25SM100_MMA_F8F6F4_2x1SM_SSEJSI_SI_fSF_SG_NS4_17integral_constantINS4_4UMMA5MajorELSQ_0EEESR_NSO_INSP_7ScaleInELSS_0EEEST_EEEEEENS4_6LayoutINS5_IJSC_SC_SC_EEENS5_IJNSA_ILi0EEESY_SY_EEEEENS5_IJNS4_10UnderscoreES11_S11_EEEEENS4_28SM100_TMA_2SM_LOAD_MULTICASTENS4_14ComposedLayoutINS4_7SwizzleILi3ELi4ELi3EEENS4_18smem_ptr_flag_bitsILi8EEENSW_INS5_IJNSA_ILi8EEESF_EEENS5_IJSF_SC_EEEEEEEvNS4_8identityENS4_18SM100_TMA_2SM_LOADES1E_vS1F_EENS_8epilogue10collective18CollectiveEpilogueINS1I_23Sm100TmaWarpSpecializedILi1ELi1ELi32ELb0ELb0EEEJNS5_IJSG_SG_SF_EEENS5_IJNSW_ISG_SC_EES1O_EEESI_SJ_SI_SJ_NS1I_6fusion15FusionCallbacksIS1M_NS1Q_17LinearCombinationISI_fSI_fLNS_15FloatRoundStyleE2EEES1N_S1P_JEEENS4_5SM1004TMEM4LOAD26SM100_TMEM_LOAD_32dp32b32xENS4_13SM90_TMA_LOADENS15_INS16_ILi2ELi4ELi3EEES19_NSW_INS5_IJS1A_SG_EEENS5_IJSG_SC_EEEEEEENS4_39AutoVectorizingCopyWithAssumedAlignmentILi128EEENS4_14SM90_TMA_STOREES25_S27_S27_EEEvvEEEEvNT_6ParamsE)
        /*0038*/ 	.word	0x00000000


	//----- nvinfo : EIATTR_MIN_STACK_SIZE
	.align		4
.L_27:
        /*003c*/ 	.byte	0x04, 0x12
        /*003e*/ 	.short	(.L_29 - .L_28)
	.align		4
.L_28:
        /*0040*/ 	.word	index@(_ZN7cutlass13device_kernelINS_4gemm6kernel13GemmUniversalIN4cute5tupleIJiiiiEEENS1_10collective13CollectiveMmaINS1_35MainloopSm100TmaUmmaWarpSpecializedILi18ELi2ELi4ENS5_IJNS4_1CILi2EEESB_NSA_ILi1EEEEEEEENS5_IJNSA_ILi128EEENSA_ILi64EEESF_EEENS_12float_e5m2_tENS5_IJlSC_lEEESI_SJ_NS4_8TiledMMAINS4_8MMA_AtomIJNS4_10MMA_TraitsINS4_25SM100_MMA_F8F6F4_2x1SM_SSEJSI_SI_fSF_SG_NS4_17integral_constantINS4_4UMMA5MajorELSQ_0EEESR_NSO_INSP_7ScaleInELSS_0EEEST_EEEEEENS4_6LayoutINS5_IJSC_SC_SC_EEENS5_IJNSA_ILi0EEESY_SY_EEEEENS5_IJNS4_10UnderscoreES11_S11_EEEEENS4_28SM100_TMA_2SM_LOAD_MULTICASTENS4_14ComposedLayoutINS4_7SwizzleILi3ELi4ELi3EEENS4_18smem_ptr_flag_bitsILi8EEENSW_INS5_IJNSA_ILi8EEESF_EEENS5_IJSF_SC_EEEEEEEvNS4_8identityENS4_18SM100_TMA_2SM_LOADES1E_vS1F_EENS_8epilogue10collective18CollectiveEpilogueINS1I_23Sm100TmaWarpSpecializedILi1ELi1ELi32ELb0ELb0EEEJNS5_IJSG_SG_SF_EEENS5_IJNSW_ISG_SC_EES1O_EEESI_SJ_SI_SJ_NS1I_6fusion15FusionCallbacksIS1M_NS1Q_17LinearCombinationISI_fSI_fLNS_15FloatRoundStyleE2EEES1N_S1P_JEEENS4_5SM1004TMEM4LOAD26SM100_TMEM_LOAD_32dp32b32xENS4_13SM90_TMA_LOADENS15_INS16_ILi2ELi4ELi3EEES19_NSW_INS5_IJS1A_SG_EEENS5_IJSG_SC_EEEEEEENS4_39AutoVectorizingCopyWithAssumedAlignmentILi128EEENS4_14SM90_TMA_STOREES25_S27_S27_EEEvvEEEEvNT_6ParamsE)
        /*0044*/ 	.word	0x00000000
.L_29:


//--------------------- .nv.compat                --------------------------
	.section	.nv.compat,"",@"SHT_CUDA_COMPAT_INFO"
	.align	4
        /*0000*/ 	.byte	0x02, 0x09, 0x01, 0x00, 0x02, 0x02, 0x02, 0x00, 0x02, 0x05, 0x05, 0x00, 0x03, 0x07, 0x01, 0x01
        /*0010*/ 	.byte	0x02, 0x03, 0x01, 0x00, 0x02, 0x06, 0x01, 0x00, 0x04, 0x0b, 0x08, 0x00, 0x09, 0x00, 0x00, 0x00
        /*0020*/ 	.byte	0x00, 0x00, 0x00, 0x00


//--------------------- .nv.info._ZN7cutlass13device_kernelINS_4gemm6kernel13GemmUniversalIN4cute5tupleIJiiiiEEENS1_10collective13CollectiveMmaINS1_35MainloopSm100TmaUmmaWarpSpecializedILi18ELi2ELi4ENS5_IJNS4_1CILi2EEESB_NSA_ILi1EEEEEEEENS5_IJNSA_ILi128EEENSA_ILi64EEESF_EEENS_12float_e5m2_tENS5_IJlSC_lEEESI_SJ_NS4_8TiledMMAINS4_8MMA_AtomIJNS4_10MMA_TraitsINS4_25SM100_MMA_F8F6F4_2x1SM_SSEJSI_SI_fSF_SG_NS4_17integral_constantINS4_4UMMA5MajorELSQ_0EEESR_NSO_INSP_7ScaleInELSS_0EEEST_EEEEEENS4_6LayoutINS5_IJSC_SC_SC_EEENS5_IJNSA_ILi0EEESY_SY_EEEEENS5_IJNS4_10UnderscoreES11_S11_EEEEENS4_28SM100_TMA_2SM_LOAD_MULTICASTENS4_14ComposedLayoutINS4_7SwizzleILi3ELi4ELi3EEENS4_18smem_ptr_flag_bitsILi8EEENSW_INS5_IJNSA_ILi8EEESF_EEENS5_IJSF_SC_EEEEEEEvNS4_8identityENS4_18SM100_TMA_2SM_LOADES1E_vS1F_EENS_8epilogue10collective18CollectiveEpilogueINS1I_23Sm100TmaWarpSpecializedILi1ELi1ELi32ELb0ELb0EEEJNS5_IJSG_SG_SF_EEENS5_IJNSW_ISG_SC_EES1O_EEESI_SJ_SI_SJ_NS1I_6fusion15FusionCallbacksIS1M_NS1Q_17LinearCombinationISI_fSI_fLNS_15FloatRoundStyleE2EEES1N_S1P_JEEENS4_5SM1004TMEM4LOAD26SM100_TMEM_LOAD_32dp32b32xENS4_13SM90_TMA_LOADENS15_INS16_ILi2ELi4ELi3EEES19_NSW_INS5_IJS1A_SG_EEENS5_IJSG_SC_EEEEEEENS4_39AutoVectorizingCopyWithAssumedAlignmentILi128EEENS4_14SM90_TMA_STOREES25_S27_S27_EEEvvEEEEvNT_6ParamsE --------------------------
	.section	.nv.info._ZN7cutlass13device_kernelINS_4gemm6kernel13GemmUniversalIN4cute5tupleIJiiiiEEENS1_10collective13CollectiveMmaINS1_35MainloopSm100TmaUmmaWarpSpecializedILi18ELi2ELi4ENS5_IJNS4_1CILi2EEESB_NSA_ILi1EEEEEEEENS5_IJNSA_ILi128EEENSA_ILi64EEESF_EEENS_12float_e5m2_tENS5_IJlSC_lEEESI_SJ_NS4_8TiledMMAINS4_8MMA_AtomIJNS4_10MMA_TraitsINS4_25SM100_MMA_F8F6F4_2x1SM_SSEJSI_SI_fSF_SG_NS4_17integral_constantINS4_4UMMA5MajorELSQ_0EEESR_NSO_INSP_7ScaleInELSS_0EEEST_EEEEEENS4_6LayoutINS5_IJSC_SC_SC_EEENS5_IJNSA_ILi0EEESY_SY_EEEEENS5_IJNS4_10UnderscoreES11_S11_EEEEENS4_28SM100_TMA_2SM_LOAD_MULTICASTENS4_14ComposedLayoutINS4_7SwizzleILi3ELi4ELi3EEENS4_18smem_ptr_flag_bitsILi8EEENSW_INS5_IJNSA_ILi8EEESF_EEENS5_IJSF_SC_EEEEEEEvNS4_8identityENS4_18SM100_TMA_2SM_LOADES1E_vS1F_EENS_8epilogue10collective18CollectiveEpilogueINS1I_23Sm100TmaWarpSpecializedILi1ELi1ELi32ELb0ELb0EEEJNS5_IJSG_SG_SF_EEENS5_IJNSW_ISG_SC_EES1O_EEESI_SJ_SI_SJ_NS1I_6fusion15FusionCallbacksIS1M_NS1Q_17LinearCombinationISI_fSI_fLNS_15FloatRoundStyleE2EEES1N_S1P_JEEENS4_5SM1004TMEM4LOAD26SM100_TMEM_LOAD_32dp32b32xENS4_13SM90_TMA_LOADENS15_INS16_ILi2ELi4ELi3EEES19_NSW_INS5_IJS1A_SG_EEENS5_IJSG_SC_EEEEEEENS4_39AutoVectorizingCopyWithAssumedAlignmentILi128EEENS4_14SM90_TMA_STOREES25_S27_S27_EEEvvEEEEvNT_6ParamsE,"",@"SHT_CUDA_INFO"
	.sectionflags	@""
	.align	4


	//----- nvinfo : EIATTR_CUDA_API_VERSION
	.align		4
        /*0000*/ 	.byte	0x04, 0x37
        /*0002*/ 	.short	(.L_31 - .L_30)
.L_30:
        /*0004*/ 	.word	0x00000082


	//----- nvinfo : EIATTR_KPARAM_INFO
	.align		4
.L_31:
        /*0008*/ 	.byte	0x04, 0x17
        /*000a*/ 	.short	(.L_33 - .L_32)
.L_32:
        /*000c*/ 	.word	0x00000000
        /*0010*/ 	.short	0x0000
        /*0012*/ 	.short	0x0000
        /*0014*/ 	.byte	0x00, 0xf0, 0x01, 0x20


	//----- nvinfo : EIATTR_AT_ENTRY_FRAGMENTS
	.align		4
.L_33:
        /*0018*/ 	.byte	0x04, 0x4f
        /*001a*/ 	.short	(.L_35 - .L_34)


	//   ....[0]....
.L_34:
        /*001c*/ 	.word	0x00000007


	//----- nvinfo : EIATTR_RESERVED_SMEM_USED
	.align		4
.L_35:
        /*0020*/ 	.byte	0x01, 0x41
	.zero		2


	//----- nvinfo : EIATTR_SPARSE_MMA_MASK
	.align		4
        /*0024*/ 	.byte	0x03, 0x50
        /*0026*/ 	.short	0x0000


	//----- nvinfo : EIATTR_TCGEN05_2CTA_USED
	.align		4
        /*0028*/ 	.byte	0x01, 0x52
	.zero		2


	//----- nvinfo : EIATTR_MAXREG_COUNT
	.align		4
        /*002c*/ 	.byte	0x03, 0x1b
        /*002e*/ 	.short	0x00ff


	//----- nvinfo : EIATTR_NUM_BARRIERS
	.align		4
        /*0030*/ 	.byte	0x02, 0x4c
        /*0032*/ 	.byte	0x07
	.zero		1


	//----- nvinfo : EIATTR_EXTERNS
	.align		4
        /*0034*/ 	.byte	0x04, 0x0f
        /*0036*/ 	.short	(.L_37 - .L_36)


	//   ....[0]....
	.align		4
.L_36:
        /*0038*/ 	.word	index@(__assertfail)


	//----- nvinfo : EIATTR_MERCURY_ISA_VERSION
	.align		4
.L_37:
        /*003c*/ 	.byte	0x03, 0x5f
        /*003e*/ 	.short	0x0101


	//----- nvinfo : EIATTR_INT_WARP_WIDE_INSTR_OFFSETS
	.align		4
        /*0040*/ 	.byte	0x04, 0x31
        /*0042*/ 	.short	(.L_39 - .L_38)


	//   ....[0]....
.L_38:
        /*0044*/ 	.word	0x00000f60


	//   ....[1]....
        /*0048*/ 	.word	0x00001010


	//   ....[2]....
        /*004c*/ 	.word	0x00004c90


	//   ....[3]....
        /*0050*/ 	.word	0x00004cc0


	//   ....[4]....
        /*0054*/ 	.word	0x00004ce0


	//   ....[5]....
        /*0058*/ 	.word	0x00005820


	//   ....[6]....
        /*005c*/ 	.word	0x000058d0


	//----- nvinfo : EIATTR_COOP_GROUP_MASK_REGIDS
	.align		4
.L_39:
        /*0060*/ 	.byte	0x04, 0x29
        /*0062*/ 	.short	(.L_41 - .L_40)


	//   ....[0]....
.L_40:
        /*0064*/ 	.word	0xffffffff


	//   ....[1]....
        /*0068*/ 	.word	0xffffffff


	//   ....[2]....
        /*006c*/ 	.word	0xffffffff


	//   ....[3]....
        /*0070*/ 	.word	0xffffffff


	//   ....[4]....
        /*0074*/ 	.word	0xffffffff


	//   ....[5]....
        /*0078*/ 	.word	0xffffffff


	//   ....[6]....
        /*007c*/ 	.word	0xffffffff


	//   ....[7]....
        /*0080*/ 	.word	0xffffffff


	//   ....[8]....
        /*0084*/ 	.word	0xffffffff


	//   ....[9]....
        /*0088*/ 	.word	0xffffffff


	//   ....[10]....
        /*008c*/ 	.word	0xffffffff


	//   ....[11]....
        /*0090*/ 	.word	0xffffffff


	//   ....[12]....
        /*0094*/ 	.word	0xffffffff


	//   ....[13]....
        /*0098*/ 	.word	0xffffffff


	//----- nvinfo : EIATTR_COOP_GROUP_INSTR_OFFSETS
	.align		4
.L_41:
        /*009c*/ 	.byte	0x04, 0x28
        /*009e*/ 	.short	(.L_43 - .L_42)


	//   ....[0]....
.L_42:
        /*00a0*/ 	.word	0x000000b0


	//   ....[1]....
        /*00a4*/ 	.word	0x00000510


	//   ....[2]....
        /*00a8*/ 	.word	0x000008d0


	//   ....[3]....
        /*00ac*/ 	.word	0x00000a10


	//   ....[4]....
        /*00b0*/ 	.word	0x00000b10


	//   ....[5]....
        /*00b4*/ 	.word	0x00000c80


	//   ....[6]....
        /*00b8*/ 	.word	0x00000e20


	//   ....[7]....
        /*00bc*/ 	.word	0x00001080


	//   ....[8]....
        /*00c0*/ 	.word	0x000023c0


	//   ....[9]....
        /*00c4*/ 	.word	0x00003a70


	//   ....[10]....
        /*00c8*/ 	.word	0x00003f40


	//   ....[11]....
        /*00cc*/ 	.word	0x00003f70


	//   ....[12]....
        /*00d0*/ 	.word	0x00004b90


	//   ....[13]....
        /*00d4*/ 	.word	0x00004da0


	//----- nvinfo : EIATTR_VRC_CTA_INIT_COUNT
	.align		4
.L_43:
        /*00d8*/ 	.byte	0x02, 0x4a
        /*00da*/ 	.byte	0x80
	.zero		1


	//----- nvinfo : EIATTR_SYSCALL_OFFSETS
	.align		4
        /*00dc*/ 	.byte	0x04, 0x46
        /*00de*/ 	.short	(.L_45 - .L_44)


	//   ....[0]....
.L_44:
        /*00e0*/ 	.word	0x00006460


	//   ....[1]....
        /*00e4*/ 	.word	0x000065a0


	//   ....[2]....
        /*00e8*/ 	.word	0x00006ce0


	//----- nvinfo : EIATTR_MBARRIER_INSTR_OFFSETS
	.align		4
.L_45:
        /*00ec*/ 	.byte	0x04, 0x39
        /*00ee*/ 	.short	(.L_47 - .L_46)


	//   ....[0]....
.L_46:
        /*00f0*/ 	.word	0x00000670
        /*00f4*/ 	.word	0x000000ff
        /*00f8*/ 	.word	0x00000000
        /*00fc*/ 	.short	0x0100
        /*00fe*/ 	.byte	0x04
	.zero		1


	//   ....[1]....
        /*0100*/ 	.word	0x00000680
        /*0104*/ 	.word	0x000000ff
        /*0108*/ 	.word	0x00000090
        /*010c*/ 	.short	0x0100
        /*010e*/ 	.byte	0x04
	.zero		1


	//   ....[2]....
        /*0110*/ 	.word	0x00000690
        /*0114*/ 	.word	0x000000ff
        /*0118*/ 	.word	0x00000008
        /*011c*/ 	.short	0x0100
        /*011e*/ 	.byte	0x04
	.zero		1


	//   ....[3]....
        /*0120*/ 	.word	0x000006a0
        /*0124*/ 	.word	0x000000ff
        /*0128*/ 	.word	0x00000098
        /*012c*/ 	.short	0x0100
        /*012e*/ 	.byte	0x04
	.zero		1


	//   ....[4]....
        /*0130*/ 	.word	0x000006b0
        /*0134*/ 	.word	0x000000ff
        /*0138*/ 	.word	0x00000010
        /*013c*/ 	.short	0x0100
        /*013e*/ 	.byte	0x04
	.zero		1


	//   ....[5]....
        /*0140*/ 	.word	0x000006c0
        /*0144*/ 	.word	0x000000ff
        /*0148*/ 	.word	0x000000a0
        /*014c*/ 	.short	0x0100
        /*014e*/ 	.byte	0x04
	.zero		1


	//   ....[6]....
        /*0150*/ 	.word	0x000006d0
        /*0154*/ 	.word	0x000000ff
        /*0158*/ 	.word	0x00000018
        /*015c*/ 	.short	0x0100
        /*015e*/ 	.byte	0x04
	.zero		1


	//   ....[7]....
        /*0160*/ 	.word	0x000006e0
        /*0164*/ 	.word	0x000000ff
        /*0168*/ 	.word	0x000000a8
        /*016c*/ 	.short	0x0100
        /*016e*/ 	.byte	0x04
	.zero		1


	//   ....[8]....
        /*0170*/ 	.word	0x000006f0
        /*0174*/ 	.word	0x000000ff
        /*0178*/ 	.word	0x00000020
        /*017c*/ 	.short	0x0100
        /*017e*/ 	.byte	0x04
	.zero		1


	//   ....[9]....
        /*0180*/ 	.word	0x00000700
        /*0184*/ 	.word	0x000000ff
        /*0188*/ 	.word	0x000000b0
        /*018c*/ 	.short	0x0100
        /*018e*/ 	.byte	0x04
	.zero		1


	//   ....[10]....
        /*0190*/ 	.word	0x00000710
        /*0194*/ 	.word	0x000000ff
        /*0198*/ 	.word	0x00000028
        /*019c*/ 	.short	0x0100
        /*019e*/ 	.byte	0x04
	.zero		1


	//   ....[11]....
        /*01a0*/ 	.word	0x00000720
        /*01a4*/ 	.word	0x000000ff
        /*01a8*/ 	.word	0x000000b8
        /*01ac*/ 	.short	0x0100
        /*01ae*/ 	.byte	0x04
	.zero		1


	//   ....[12]....
        /*01b0*/ 	.word	0x00000730
        /*01b4*/ 	.word	0x000000ff
        /*01b8*/ 	.word	0x00000030
        /*01bc*/ 	.short	0x0100
        /*01be*/ 	.byte	0x04
	.zero		1


	//   ....[13]....
        /*01c0*/ 	.word	0x00000740
        /*01c4*/ 	.word	0x000000ff
        /*01c8*/ 	.word	0x000000c0
        /*01cc*/ 	.short	0x0100
        /*01ce*/ 	.byte	0x04
	.zero		1


	//   ....[14]....
        /*01d0*/ 	.word	0x00000750
        /*01d4*/ 	.word	0x000000ff
        /*01d8*/ 	.word	0x00000038
        /*01dc*/ 	.short	0x0100
        /*01de*/ 	.byte	0x04
	.zero		1


	//   ....[15]....
        /*01e0*/ 	.word	0x00000760
        /*01e4*/ 	.word	0x000000ff
        /*01e8*/ 	.word	0x000000c8
        /*01ec*/ 	.short	0x0100
        /*01ee*/ 	.byte	0x04
	.zero		1


	//   ....[16]....
        /*01f0*/ 	.word	0x00000770
        /*01f4*/ 	.word	0x000000ff
        /*01f8*/ 	.word	0x00000040
        /*01fc*/ 	.short	0x0100
        /*01fe*/ 	.byte	0x04
	.zero		1


	//   ....[17]....
        /*0200*/ 	.word	0x00000780
        /*0204*/ 	.word	0x000000ff
        /*0208*/ 	.word	0x000000d0
        /*020c*/ 	.short	0x0100
        /*020e*/ 	.byte	0x04
	.zero		1


	//   ....[18]....
        /*0210*/ 	.word	0x00000790
        /*0214*/ 	.word	0x000000ff
        /*0218*/ 	.word	0x00000048
        /*021c*/ 	.short	0x0100
        /*021e*/ 	.byte	0x04
	.zero		1


	//   ....[19]....
        /*0220*/ 	.word	0x000007a0
        /*0224*/ 	.word	0x000000ff
        /*0228*/ 	.word	0x000000d8
        /*022c*/ 	.short	0x0100
        /*022e*/ 	.byte	0x04
	.zero		1


	//   ....[20]....
        /*0230*/ 	.word	0x000007b0
        /*0234*/ 	.word	0x000000ff
        /*0238*/ 	.word	0x00000050
        /*023c*/ 	.short	0x0100
        /*023e*/ 	.byte	0x04
	.zero		1


	//   ....[21]....
        /*0240*/ 	.word	0x000007c0
        /*0244*/ 	.word	0x000000ff
        /*0248*/ 	.word	0x000000e0
        /*024c*/ 	.short	0x0100
        /*024e*/ 	.byte	0x04
	.zero		1


	//   ....[22]....
        /*0250*/ 	.word	0x000007d0
        /*0254*/ 	.word	0x000000ff
        /*0258*/ 	.word	0x00000058
        /*025c*/ 	.short	0x0100
        /*025e*/ 	.byte	0x04
	.zero		1


	//   ....[23]....
        /*0260*/ 	.word	0x000007e0
        /*0264*/ 	.word	0x000000ff
        /*0268*/ 	.word	0x000000e8
        /*026c*/ 	.short	0x0100
        /*026e*/ 	.byte	0x04
	.zero		1


	//   ....[24]....
        /*0270*/ 	.word	0x000007f0
        /*0274*/ 	.word	0x000000ff
        /*0278*/ 	.word	0x00000060
        /*027c*/ 	.short	0x0100
        /*027e*/ 	.byte	0x04
	.zero		1


	//   ....[25]....
        /*0280*/ 	.word	0x00000800
        /*0284*/ 	.word	0x000000ff
        /*0288*/ 	.word	0x000000f0
        /*028c*/ 	.short	0x0100
        /*028e*/ 	.byte	0x04
	.zero		1


	//   ....[26]....
        /*0290*/ 	.word	0x00000810
        /*0294*/ 	.word	0x000000ff
        /*0298*/ 	.word	0x00000068
        /*029c*/ 	.short	0x0100
        /*029e*/ 	.byte	0x04
	.zero		1


	//   ....[27]....
        /*02a0*/ 	.word	0x00000820
        /*02a4*/ 	.word	0x000000ff
        /*02a8*/ 	.word	0x000000f8
        /*02ac*/ 	.short	0x0100
        /*02ae*/ 	.byte	0x04
	.zero		1


	//   ....[28]....
        /*02b0*/ 	.word	0x00000830
        /*02b4*/ 	.word	0x000000ff
        /*02b8*/ 	.word	0x00000070
        /*02bc*/ 	.short	0x0100
        /*02be*/ 	.byte	0x04
	.zero		1


	//   ....[29]....
        /*02c0*/ 	.word	0x00000840
        /*02c4*/ 	.word	0x000000ff
        /*02c8*/ 	.word	0x00000100
        /*02cc*/ 	.short	0x0100
        /*02ce*/ 	.byte	0x04
	.zero		1


	//   ....[30]....
        /*02d0*/ 	.word	0x00000850
        /*02d4*/ 	.word	0x000000ff
        /*02d8*/ 	.word	0x00000078
        /*02dc*/ 	.short	0x0100
        /*02de*/ 	.byte	0x04
	.zero		1


	//   ....[31]....
        /*02e0*/ 	.word	0x00000860
        /*02e4*/ 	.word	0x000000ff
        /*02e8*/ 	.word	0x00000108
        /*02ec*/ 	.short	0x0100
        /*02ee*/ 	.byte	0x04
	.zero		1


	//   ....[32]....
        /*02f0*/ 	.word	0x00000870
        /*02f4*/ 	.word	0x000000ff
        /*02f8*/ 	.word	0x00000080
        /*02fc*/ 	.short	0x0100
        /*02fe*/ 	.byte	0x04
	.zero		1


	//   ....[33]....
        /*0300*/ 	.word	0x00000880
        /*0304*/ 	.word	0x000000ff
        /*0308*/ 	.word	0x00000110
        /*030c*/ 	.short	0x0100
        /*030e*/ 	.byte	0x04
	.zero		1


	//   ....[34]....
        /*0310*/ 	.word	0x00000890
        /*0314*/ 	.word	0x000000ff
        /*0318*/ 	.word	0x00000088
        /*031c*/ 	.short	0x0100
        /*031e*/ 	.byte	0x04
	.zero		1


	//   ....[35]....
        /*0320*/ 	.word	0x000008a0
        /*0324*/ 	.word	0x000000ff
        /*0328*/ 	.word	0x00000118
        /*032c*/ 	.short	0x0100
        /*032e*/ 	.byte	0x04
	.zero		1


	//   ....[36]....
        /*0330*/ 	.word	0x000009e0
        /*0334*/ 	.word	0x000000ff
        /*0338*/ 	.word	0x00000120
        /*033c*/ 	.short	0x0100
        /*033e*/ 	.byte	0x04
	.zero		1


	//   ....[37]....
        /*0340*/ 	.word	0x000009f0
        /*0344*/ 	.word	0x000000ff
        /*0348*/ 	.word	0x00000128
        /*034c*/ 	.short	0x0100
        /*034e*/ 	.byte	0x04
	.zero		1


	//   ....[38]....
        /*0350*/ 	.word	0x00000ae0
        /*0354*/ 	.word	0x000000ff
        /*0358*/ 	.word	0x00000130
        /*035c*/ 	.short	0x0100
        /*035e*/ 	.byte	0x06
	.zero		1


	//   ....[39]....
        /*0360*/ 	.word	0x00000af0
        /*0364*/ 	.word	0x000000ff
        /*0368*/ 	.word	0x00000138
        /*036c*/ 	.short	0x0100
        /*036e*/ 	.byte	0x06
	.zero		1


	//   ....[40]....
        /*0370*/ 	.word	0x00000c30
        /*0374*/ 	.word	0x000000ff
        /*0378*/ 	.word	0x00000140
        /*037c*/ 	.short	0x0100
        /*037e*/ 	.byte	0x06
	.zero		1


	//   ....[41]....
        /*0380*/ 	.word	0x00000c40
        /*0384*/ 	.word	0x000000ff
        /*0388*/ 	.word	0x00000150
        /*038c*/ 	.short	0x0100
        /*038e*/ 	.byte	0x06
	.zero		1


	//   ....[42]....
        /*0390*/ 	.word	0x00000c50
        /*0394*/ 	.word	0x000000ff
        /*0398*/ 	.word	0x00000148
        /*039c*/ 	.short	0x0100
        /*039e*/ 	.byte	0x06
	.zero		1


	//   ....[43]....
        /*03a0*/ 	.word	0x00000c60
        /*03a4*/ 	.word	0x000000ff
        /*03a8*/ 	.word	0x00000158
        /*03ac*/ 	.short	0x0100
        /*03ae*/ 	.byte	0x06
	.zero		1


	//   ....[44]....
        /*03b0*/ 	.word	0x00000d90
        /*03b4*/ 	.word	0x000000ff
        /*03b8*/ 	.word	0x00000160
        /*03bc*/ 	.short	0x0100
        /*03be*/ 	.byte	0x04
	.zero		1


	//   ....[45]....
        /*03c0*/ 	.word	0x00000da0
        /*03c4*/ 	.word	0x000000ff
        /*03c8*/ 	.word	0x00000180
        /*03cc*/ 	.short	0x0100
        /*03ce*/ 	.byte	0x04
	.zero		1


	//   ....[46]....
        /*03d0*/ 	.word	0x00000db0
        /*03d4*/ 	.word	0x000000ff
        /*03d8*/ 	.word	0x00000168
        /*03dc*/ 	.short	0x0100
        /*03de*/ 	.byte	0x04
	.zero		1


	//   ....[47]....
        /*03e0*/ 	.word	0x00000dc0
        /*03e4*/ 	.word	0x000000ff
        /*03e8*/ 	.word	0x00000188
        /*03ec*/ 	.short	0x0100
        /*03ee*/ 	.byte	0x04
	.zero		1


	//   ....[48]....
        /*03f0*/ 	.word	0x00000dd0
        /*03f4*/ 	.word	0x000000ff
        /*03f8*/ 	.word	0x00000170
        /*03fc*/ 	.short	0x0100
        /*03fe*/ 	.byte	0x04
	.zero		1


	//   ....[49]....
        /*0400*/ 	.word	0x00000de0
        /*0404*/ 	.word	0x000000ff
        /*0408*/ 	.word	0x00000190
        /*040c*/ 	.short	0x0100
        /*040e*/ 	.byte	0x04
	.zero		1


	//   ....[50]....
        /*0410*/ 	.word	0x00000df0
        /*0414*/ 	.word	0x000000ff
        /*0418*/ 	.word	0x00000178
        /*041c*/ 	.short	0x0100
        /*041e*/ 	.byte	0x04
	.zero		1


	//   ....[51]....
        /*0420*/ 	.word	0x00000e00
        /*0424*/ 	.word	0x000000ff
        /*0428*/ 	.word	0x00000198
        /*042c*/ 	.short	0x0100
        /*042e*/ 	.byte	0x04
	.zero		1


	//   ....[52]....
        /*0430*/ 	.word	0x00000f00
        /*0434*/ 	.word	0x000000ff
        /*0438*/ 	.word	0x000001a0
        /*043c*/ 	.short	0x0100
        /*043e*/ 	.byte	0x04
	.zero		1


	//   ....[53]....
        /*0440*/ 	.word	0x00000f10
        /*0444*/ 	.word	0x000000ff
        /*0448*/ 	.word	0x000001b0
        /*044c*/ 	.short	0x0100
        /*044e*/ 	.byte	0x04
	.zero		1


	//   ....[54]....
        /*0450*/ 	.word	0x00000f20
        /*0454*/ 	.word	0x000000ff
        /*0458*/ 	.word	0x000001a8
        /*045c*/ 	.short	0x0100
        /*045e*/ 	.byte	0x04
	.zero		1


	//   ....[55]....
        /*0460*/ 	.word	0x00000f30
        /*0464*/ 	.word	0x000000ff
        /*0468*/ 	.word	0x000001b8
        /*046c*/ 	.short	0x0100
        /*046e*/ 	.byte	0x04
	.zero		1


	//   ....[56]....
        /*0470*/ 	.word	0x00001030
        /*0474*/ 	.word	0x000000ff
        /*0478*/ 	.word	0x000001c0
        /*047c*/ 	.short	0x0100
        /*047e*/ 	.byte	0x06
	.zero		1


	//   ....[57]....
        /*0480*/ 	.word	0x00001c10
        /*0484*/ 	.word	0x00000000
        /*0488*/ 	.word	0x000001b0
        /*048c*/ 	.short	0x010a
        /*048e*/ 	.byte	0xff
	.zero		1


	//   ....[58]....
        /*0490*/ 	.word	0x00001c40
        /*0494*/ 	.word	0x00000000
        /*0498*/ 	.word	0x000001a0
        /*049c*/ 	.short	0x0101
        /*049e*/ 	.byte	0xff
	.zero		1


	//   ....[59]....
        /*04a0*/ 	.word	0x00001ce0
        /*04a4*/ 	.word	0x000000ff
        /*04a8*/ 	.word	0x00000090
        /*04ac*/ 	.short	0x010a
        /*04ae*/ 	.byte	0x04
	.zero		1


	//   ....[60]....
        /*04b0*/ 	.word	0x00001db0
        /*04b4*/ 	.word	0x000000ff
        /*04b8*/ 	.word	0x00000090
        /*04bc*/ 	.short	0x010a
        /*04be*/ 	.byte	0x21
	.zero		1


	//   ....[61]....
        /*04c0*/ 	.word	0x00001f60
        /*04c4*/ 	.word	0x000000ff
        /*04c8*/ 	.word	0x00000090
        /*04cc*/ 	.short	0x010a
        /*04ce*/ 	.byte	0x05
	.zero		1


	//   ....[62]....
        /*04d0*/ 	.word	0x00002070
        /*04d4*/ 	.word	0x000000ff
        /*04d8*/ 	.word	0x00000138
        /*04dc*/ 	.short	0x0101
        /*04de*/ 	.byte	0x0d
	.zero		1


	//   ....[63]....
        /*04e0*/ 	.word	0x00002090
        /*04e4*/ 	.word	0x000000ff
        /*04e8*/ 	.word	0x00000090
        /*04ec*/ 	.short	0x010a
        /*04ee*/ 	.byte	0x04
	.zero		1


	//   ....[64]....
        /*04f0*/ 	.word	0x00002110
        /*04f4*/ 	.word	0x000000ff
        /*04f8*/ 	.word	0x00000090
        /*04fc*/ 	.short	0x010a
        /*04fe*/ 	.byte	0x11
	.zero		1


	//   ....[65]....
        /*0500*/ 	.word	0x000022b0
        /*0504*/ 	.word	0x000000ff
        /*0508*/ 	.word	0x00000090
        /*050c*/ 	.short	0x010a
        /*050e*/ 	.byte	0x05
	.zero		1


	//   ....[66]....
        /*0510*/ 	.word	0x000023f0
        /*0514*/ 	.word	0x00000003
        /*0518*/ 	.word	0x00000140
        /*051c*/ 	.short	0x010a
        /*051e*/ 	.byte	0xff
	.zero		1


	//   ....[67]....
        /*0520*/ 	.word	0x00002540
        /*0524*/ 	.word	0x00000000
        /*0528*/ 	.word	0x00000000
        /*052c*/ 	.short	0x0101
        /*052e*/ 	.byte	0xff
	.zero		1


	//   ....[68]....
        /*0530*/ 	.word	0x00002ae0
        /*0534*/ 	.word	0x000000ff
        /*0538*/ 	.word	0x00000000
        /*053c*/ 	.short	0x010a
        /*053e*/ 	.byte	0x04
	.zero		1


	//   ....[69]....
        /*0540*/ 	.word	0x00002b70
        /*0544*/ 	.word	0x000000ff
        /*0548*/ 	.word	0x00000000
        /*054c*/ 	.short	0x010a
        /*054e*/ 	.byte	0x05
	.zero		1


	//   ....[70]....
        /*0550*/ 	.word	0x00002c00
        /*0554*/ 	.word	0x000000ff
        /*0558*/ 	.word	0x00000000
        /*055c*/ 	.short	0x010a
        /*055e*/ 	.byte	0x05
	.zero		1


	//   ....[71]....
        /*0560*/ 	.word	0x00002c90
        /*0564*/ 	.word	0x000000ff
        /*0568*/ 	.word	0x00000000
        /*056c*/ 	.short	0x010a
        /*056e*/ 	.byte	0x05
	.zero		1


	//   ....[72]....
        /*0570*/ 	.word	0x00002d20
        /*0574*/ 	.word	0x000000ff
        /*0578*/ 	.word	0x00000000
        /*057c*/ 	.short	0x010a
        /*057e*/ 	.byte	0x05
	.zero		1


	//   ....[73]....
        /*0580*/ 	.word	0x00002db0
        /*0584*/ 	.word	0x000000ff
        /*0588*/ 	.word	0x00000000
        /*058c*/ 	.short	0x010a
        /*058e*/ 	.byte	0x05
	.zero		1


	//   ....[74]....
        /*0590*/ 	.word	0x00002e40
        /*0594*/ 	.word	0x000000ff
        /*0598*/ 	.word	0x00000000
        /*059c*/ 	.short	0x010a
        /*059e*/ 	.byte	0x05
	.zero		1


	//   ....[75]....
        /*05a0*/ 	.word	0x00002ed0
        /*05a4*/ 	.word	0x000000ff
        /*05a8*/ 	.word	0x00000000
        /*05ac*/ 	.short	0x010a
        /*05ae*/ 	.byte	0x05
	.zero		1


	//   ....[76]....
        /*05b0*/ 	.word	0x00002f60
        /*05b4*/ 	.word	0x000000ff
        /*05b8*/ 	.word	0x00000000
        /*05bc*/ 	.short	0x010a
        /*05be*/ 	.byte	0x05
	.zero		1


	//   ....[77]....
        /*05c0*/ 	.word	0x00002ff0
        /*05c4*/ 	.word	0x000000ff
        /*05c8*/ 	.word	0x00000000
        /*05cc*/ 	.short	0x010a
        /*05ce*/ 	.byte	0x05
	.zero		1


	//   ....[78]....
        /*05d0*/ 	.word	0x00003080
        /*05d4*/ 	.word	0x000000ff
        /*05d8*/ 	.word	0x00000000
        /*05dc*/ 	.short	0x010a
        /*05de*/ 	.byte	0x05
	.zero		1


	//   ....[79]....
        /*05e0*/ 	.word	0x00003110
        /*05e4*/ 	.word	0x000000ff
        /*05e8*/ 	.word	0x00000000
        /*05ec*/ 	.short	0x010a
        /*05ee*/ 	.byte	0x05
	.zero		1


	//   ....[80]....
        /*05f0*/ 	.word	0x000031a0
        /*05f4*/ 	.word	0x000000ff
        /*05f8*/ 	.word	0x00000000
        /*05fc*/ 	.short	0x010a
        /*05fe*/ 	.byte	0x05
	.zero		1


	//   ....[81]....
        /*0600*/ 	.word	0x00003230
        /*0604*/ 	.word	0x000000ff
        /*0608*/ 	.word	0x00000000
        /*060c*/ 	.short	0x010a
        /*060e*/ 	.byte	0x05
	.zero		1


	//   ....[82]....
        /*0610*/ 	.word	0x000032c0
        /*0614*/ 	.word	0x000000ff
        /*0618*/ 	.word	0x00000000
        /*061c*/ 	.short	0x010a
        /*061e*/ 	.byte	0x05
	.zero		1


	//   ....[83]....
        /*0620*/ 	.word	0x00003350
        /*0624*/ 	.word	0x000000ff
        /*0628*/ 	.word	0x00000000
        /*062c*/ 	.short	0x010a
        /*062e*/ 	.byte	0x05
	.zero		1


	//   ....[84]....
        /*0630*/ 	.word	0x000033e0
        /*0634*/ 	.word	0x000000ff
        /*0638*/ 	.word	0x00000000
        /*063c*/ 	.short	0x010a
        /*063e*/ 	.byte	0x05
	.zero		1


	//   ....[85]....
        /*0640*/ 	.word	0x00003480
        /*0644*/ 	.word	0x00000000
        /*0648*/ 	.word	0x00000000
        /*064c*/ 	.short	0x010a
        /*064e*/ 	.byte	0xff
	.zero		1


	//   ....[86]....
        /*0650*/ 	.word	0x000035c0
        /*0654*/ 	.word	0x00000002
        /*0658*/ 	.word	0x000001a0
        /*065c*/ 	.short	0x010a
        /*065e*/ 	.byte	0xff
	.zero		1


	//   ....[87]....
        /*0660*/ 	.word	0x00003630
        /*0664*/ 	.word	0x00000002
        /*0668*/ 	.word	0x00000000
        /*066c*/ 	.short	0x0101
        /*066e*/ 	.byte	0xff
	.zero		1


	//   ....[88]....
        /*0670*/ 	.word	0x00003650
        /*0674*/ 	.word	0x000000ff
        /*0678*/ 	.word	0x00000150
        /*067c*/ 	.short	0x010a
        /*067e*/ 	.byte	0x04
	.zero		1


	//   ....[89]....
        /*0680*/ 	.word	0x00003770
        /*0684*/ 	.word	0x00000002
        /*0688*/ 	.word	0x00000140
        /*068c*/ 	.short	0x010a
        /*068e*/ 	.byte	0xff
	.zero		1


	//   ....[90]....
        /*0690*/ 	.word	0x00003870
        /*0694*/ 	.word	0x00000002
        /*0698*/ 	.word	0x00000000
        /*069c*/ 	.short	0x0101
        /*069e*/ 	.byte	0xff
	.zero		1


	//   ....[91]....
        /*06a0*/ 	.word	0x00003900
        /*06a4*/ 	.word	0x000000ff
        /*06a8*/ 	.word	0x00000150
        /*06ac*/ 	.short	0x0106
        /*06ae*/ 	.byte	0x04
	.zero		1


	//   ....[92]....
        /*06b0*/ 	.word	0x00003920
        /*06b4*/ 	.word	0x000000ff
        /*06b8*/ 	.word	0x00000150
        /*06bc*/ 	.short	0x010a
        /*06be*/ 	.byte	0x04
	.zero		1


	//   ....[93]....
        /*06c0*/ 	.word	0x000039b0
        /*06c4*/ 	.word	0x000000ff
        /*06c8*/ 	.word	0x00000150
        /*06cc*/ 	.short	0x0106
        /*06ce*/ 	.byte	0x07
	.zero		1


	//   ....[94]....
        /*06d0*/ 	.word	0x000039f0
        /*06d4*/ 	.word	0x00000000
        /*06d8*/ 	.word	0x00000150
        /*06dc*/ 	.short	0x010a
        /*06de*/ 	.byte	0xff
	.zero		1


	//   ....[95]....
        /*06e0*/ 	.word	0x00003c40
        /*06e4*/ 	.word	0x000000ff
        /*06e8*/ 	.word	0x00000008
        /*06ec*/ 	.short	0x010a
        /*06ee*/ 	.byte	0x05
	.zero		1


	//   ....[96]....
        /*06f0*/ 	.word	0x00003c60
        /*06f4*/ 	.word	0x000000ff
        /*06f8*/ 	.word	0x00000008
        /*06fc*/ 	.short	0x010a
        /*06fe*/ 	.byte	0x05
	.zero		1


	//   ....[97]....
        /*0700*/ 	.word	0x00003df0
        /*0704*/ 	.word	0x000000ff
        /*0708*/ 	.word	0x00000008
        /*070c*/ 	.short	0x010a
        /*070e*/ 	.byte	0x05
	.zero		1


	//   ....[98]....
        /*0710*/ 	.word	0x00003e10
        /*0714*/ 	.word	0x000000ff
        /*0718*/ 	.word	0x00000008
        /*071c*/ 	.short	0x010a
        /*071e*/ 	.byte	0x05
	.zero		1


	//   ....[99]....
        /*0720*/ 	.word	0x00003ed0
        /*0724*/ 	.word	0x000000ff
        /*0728*/ 	.word	0x00000000
        /*072c*/ 	.short	0x0101
        /*072e*/ 	.byte	0x04
	.zero		1


	//   ....[100]....
        /*0730*/ 	.word	0x00004210
        /*0734*/ 	.word	0x00000000
        /*0738*/ 	.word	0x00000140
        /*073c*/ 	.short	0x010a
        /*073e*/ 	.byte	0xff
	.zero		1


	//   ....[101]....
        /*0740*/ 	.word	0x000042d0
        /*0744*/ 	.word	0x00000000
        /*0748*/ 	.word	0x00000000
        /*074c*/ 	.short	0x0101
        /*074e*/ 	.byte	0xff
	.zero		1


	//   ....[102]....
        /*0750*/ 	.word	0x00004390
        /*0754*/ 	.word	0x000000ff
        /*0758*/ 	.word	0x00000000
        /*075c*/ 	.short	0x010a
        /*075e*/ 	.byte	0x04
	.zero		1


	//   ....[103]....
        /*0760*/ 	.word	0x000043a0
        /*0764*/ 	.word	0x000000ff
        /*0768*/ 	.word	0x00000180
        /*076c*/ 	.short	0x010a
        /*076e*/ 	.byte	0x1f
	.zero		1


	//   ....[104]....
        /*0770*/ 	.word	0x00004450
        /*0774*/ 	.word	0x000000ff
        /*0778*/ 	.word	0x00000000
        /*077c*/ 	.short	0x010a
        /*077e*/ 	.byte	0x05
	.zero		1


	//   ....[105]....
        /*0780*/ 	.word	0x00004580
        /*0784*/ 	.word	0x000000ff
        /*0788*/ 	.word	0x00000000
        /*078c*/ 	.short	0x010a
        /*078e*/ 	.byte	0x04
	.zero		1


	//   ....[106]....
        /*0790*/ 	.word	0x00004880
        /*0794*/ 	.word	0x000000ff
        /*0798*/ 	.word	0x00000000
        /*079c*/ 	.short	0x010a
        /*079e*/ 	.byte	0x04
	.zero		1


	//   ....[107]....
        /*07a0*/ 	.word	0x00004910
        /*07a4*/ 	.word	0x000000ff
        /*07a8*/ 	.word	0x00000000
        /*07ac*/ 	.short	0x010a
        /*07ae*/ 	.byte	0x05
	.zero		1


	//   ....[108]....
        /*07b0*/ 	.word	0x000049a0
        /*07b4*/ 	.word	0x000000ff
        /*07b8*/ 	.word	0x00000000
        /*07bc*/ 	.short	0x010a
        /*07be*/ 	.byte	0x05
	.zero		1


	//   ....[109]....
        /*07c0*/ 	.word	0x00004a40
        /*07c4*/ 	.word	0x00000000
        /*07c8*/ 	.word	0x00000000
        /*07cc*/ 	.short	0x010a
        /*07ce*/ 	.byte	0xff
	.zero		1


	//   ....[110]....
        /*07d0*/ 	.word	0x00004a80
        /*07d4*/ 	.word	0x00000000
        /*07d8*/ 	.word	0x00000000
        /*07dc*/ 	.short	0x010a
        /*07de*/ 	.byte	0xff
	.zero		1


	//   ....[111]....
        /*07e0*/ 	.word	0x00004af0
        /*07e4*/ 	.word	0x000000ff
        /*07e8*/ 	.word	0x00000000
        /*07ec*/ 	.short	0x0101
        /*07ee*/ 	.byte	0x04
	.zero		1


	//   ....[112]....
        /*07f0*/ 	.word	0x00004b30
        /*07f4*/ 	.word	0x000000ff
        /*07f8*/ 	.word	0x000001c0
        /*07fc*/ 	.short	0x010a
        /*07fe*/ 	.byte	0x1a
	.zero		1


	//   ....[113]....
        /*0800*/ 	.word	0x00004b80
        /*0804*/ 	.word	0x000000ff
        /*0808*/ 	.word	0x00000000
        /*080c*/ 	.short	0x0101
        /*080e*/ 	.byte	0x04
	.zero		1


	//   ....[114]....
        /*0810*/ 	.word	0x00005000
        /*0814*/ 	.word	0x00000007
        /*0818*/ 	.word	0x00000140
        /*081c*/ 	.short	0x010a
        /*081e*/ 	.byte	0xff
	.zero		1


	//   ....[115]....
        /*0820*/ 	.word	0x00005170
        /*0824*/ 	.word	0x00000000
        /*0828*/ 	.word	0x00000000
        /*082c*/ 	.short	0x0101
        /*082e*/ 	.byte	0xff
	.zero		1


	//   ....[116]....
        /*0830*/ 	.word	0x000055e0
        /*0834*/ 	.word	0x000000ff
        /*0838*/ 	.word	0x00000138
        /*083c*/ 	.short	0x010a
        /*083e*/ 	.byte	0x11
	.zero		1


	//   ....[117]....
        /*0840*/ 	.word	0x00005760
        /*0844*/ 	.word	0x000000ff
        /*0848*/ 	.word	0x00000128
        /*084c*/ 	.short	0x010a
        /*084e*/ 	.byte	0x11
	.zero		1


	//   ....[118]....
        /*0850*/ 	.word	0x00005970
        /*0854*/ 	.word	0x000000ff
        /*0858*/ 	.word	0x00000120
        /*085c*/ 	.short	0x010b
        /*085e*/ 	.byte	0x11
	.zero		1


	//   ....[119]....
        /*0860*/ 	.word	0x00005980
        /*0864*/ 	.word	0x000000ff
        /*0868*/ 	.word	0x00000000
        /*086c*/ 	.short	0x0101
        /*086e*/ 	.byte	0x1b
	.zero		1


	//   ....[120]....
        /*0870*/ 	.word	0x000059c0
        /*0874*/ 	.word	0x00000000
        /*0878*/ 	.word	0x00000128
        /*087c*/ 	.short	0x010a
        /*087e*/ 	.byte	0xff
	.zero		1


	//   ....[121]....
        /*0880*/ 	.word	0x00005d30
        /*0884*/ 	.word	0x00000003
        /*0888*/ 	.word	0x00000140
        /*088c*/ 	.short	0x010a
        /*088e*/ 	.byte	0xff
	.zero		1


	//   ....[122]....
        /*0890*/ 	.word	0x00005eb0
        /*0894*/ 	.word	0x00000000
        /*0898*/ 	.word	0x00000000
        /*089c*/ 	.short	0x0101
        /*089e*/ 	.byte	0xff
	.zero		1


	//   ....[123]....
        /*08a0*/ 	.word	0x00006910
        /*08a4*/ 	.word	0x000000ff
        /*08a8*/ 	.word	0x00000120
        /*08ac*/ 	.short	0x010a
        /*08ae*/ 	.byte	0x2c
	.zero		1


	//   ....[124]....
        /*08b0*/ 	.word	0x00006920
        /*08b4*/ 	.word	0x00000052
        /*08b8*/ 	.word	0x00000160
        /*08bc*/ 	.short	0x010a
        /*08be*/ 	.byte	0xff
	.zero		1


	//   ....[125]....
        /*08c0*/ 	.word	0x00006a70
        /*08c4*/ 	.word	0x000000ff
        /*08c8*/ 	.word	0x00000120
        /*08cc*/ 	.short	0x010a
        /*08ce*/ 	.byte	0x2c
	.zero		1


	//   ....[126]....
        /*08d0*/ 	.word	0x00006b60
        /*08d4*/ 	.word	0x000000ff
        /*08d8*/ 	.word	0x00000000
        /*08dc*/ 	.short	0x0101
        /*08de*/ 	.byte	0x04
	.zero		1


	//   ....[127]....
        /*08e0*/ 	.word	0x00006bc0
        /*08e4*/ 	.word	0x00000052
        /*08e8*/ 	.word	0x00000160
        /*08ec*/ 	.short	0x010a
        /*08ee*/ 	.byte	0xff
	.zero		1


	//   ....[128]....
        /*08f0*/ 	.word	0x00006fa0
        /*08f4*/ 	.word	0x00000052
        /*08f8*/ 	.word	0x00000000
        /*08fc*/ 	.short	0x0101
        /*08fe*/ 	.byte	0xff
	.zero		1


	//   ....[129]....
        /*0900*/ 	.word	0x000077f0
        /*0904*/ 	.word	0x00000000
        /*0908*/ 	.word	0x000001b0
        /*090c*/ 	.short	0x010a
        /*090e*/ 	.byte	0xff
	.zero		1


	//   ....[130]....
        /*0910*/ 	.word	0x00007850
        /*0914*/ 	.word	0x00000000
        /*0918*/ 	.word	0x00000090
        /*091c*/ 	.short	0x010a
        /*091e*/ 	.byte	0xff
	.zero		1


	//   ....[131]....
        /*0920*/ 	.word	0x000078b0
        /*0924*/ 	.word	0x00000000
        /*0928*/ 	.word	0x00000090
        /*092c*/ 	.short	0x010a
        /*092e*/ 	.byte	0xff
	.zero		1


	//   ....[132]....
        /*0930*/ 	.word	0x00007900
        /*0934*/ 	.word	0x00000003
        /*0938*/ 	.word	0x00000140
        /*093c*/ 	.short	0x010a
        /*093e*/ 	.byte	0xff
	.zero		1


	//   ....[133]....
        /*0940*/ 	.word	0x00007960
        /*0944*/ 	.word	0x00000000
        /*0948*/ 	.word	0x00000000
        /*094c*/ 	.short	0x010a
        /*094e*/ 	.byte	0xff
	.zero		1


	//   ....[134]....
        /*0950*/ 	.word	0x000079c0
        /*0954*/ 	.word	0x00000000
        /*0958*/ 	.word	0x00000000
        /*095c*/ 	.short	0x010a
        /*095e*/ 	.byte	0xff
	.zero		1


	//   ....[135]....
        /*0960*/ 	.word	0x00007a20
        /*0964*/ 	.word	0x00000000
        /*0968*/ 	.word	0x00000000
        /*096c*/ 	.short	0x010a
        /*096e*/ 	.byte	0xff
	.zero		1


	//   ....[136]....
        /*0970*/ 	.word	0x00007a80
        /*0974*/ 	.word	0x00000000
        /*0978*/ 	.word	0x00000000
        /*097c*/ 	.short	0x010a
        /*097e*/ 	.byte	0xff
	.zero		1


	//   ....[137]....
        /*0980*/ 	.word	0x00007ae0
        /*0984*/ 	.word	0x00000000
        /*0988*/ 	.word	0x00000000
        /*098c*/ 	.short	0x010a
        /*098e*/ 	.byte	0xff
	.zero		1


	//   ....[138]....
        /*0990*/ 	.word	0x00007b40
        /*0994*/ 	.word	0x00000000
        /*0998*/ 	.word	0x00000000
        /*099c*/ 	.short	0x010a
        /*099e*/ 	.byte	0xff
	.zero		1


	//   ....[139]....
        /*09a0*/ 	.word	0x00007ba0
        /*09a4*/ 	.word	0x00000000
        /*09a8*/ 	.word	0x00000000
        /*09ac*/ 	.short	0x010a
        /*09ae*/ 	.byte	0xff
	.zero		1


	//   ....[140]....
        /*09b0*/ 	.word	0x00007c00
        /*09b4*/ 	.word	0x00000000
        /*09b8*/ 	.word	0x00000000
        /*09bc*/ 	.short	0x010a
        /*09be*/ 	.byte	0xff
	.zero		1


	//   ....[141]....
        /*09c0*/ 	.word	0x00007c60
        /*09c4*/ 	.word	0x00000000
        /*09c8*/ 	.word	0x00000000
        /*09cc*/ 	.short	0x010a
        /*09ce*/ 	.byte	0xff
	.zero		1


	//   ....[142]....
        /*09d0*/ 	.word	0x00007cc0
        /*09d4*/ 	.word	0x00000000
        /*09d8*/ 	.word	0x00000000
        /*09dc*/ 	.short	0x010a
        /*09de*/ 	.byte	0xff
	.zero		1


	//   ....[143]....
        /*09e0*/ 	.word	0x00007d20
        /*09e4*/ 	.word	0x00000000
        /*09e8*/ 	.word	0x00000000
        /*09ec*/ 	.short	0x010a
        /*09ee*/ 	.byte	0xff
	.zero		1


	//   ....[144]....
        /*09f0*/ 	.word	0x00007d80
        /*09f4*/ 	.word	0x00000000
        /*09f8*/ 	.word	0x00000000
        /*09fc*/ 	.short	0x010a
        /*09fe*/ 	.byte	0xff
	.zero		1


	//   ....[145]....
        /*0a00*/ 	.word	0x00007de0
        /*0a04*/ 	.word	0x00000000
        /*0a08*/ 	.word	0x00000000
        /*0a0c*/ 	.short	0x010a
        /*0a0e*/ 	.byte	0xff
	.zero		1


	//   ....[146]....
        /*0a10*/ 	.word	0x00007e40
        /*0a14*/ 	.word	0x00000000
        /*0a18*/ 	.word	0x00000000
        /*0a1c*/ 	.short	0x010a
        /*0a1e*/ 	.byte	0xff
	.zero		1


	//   ....[147]....
        /*0a20*/ 	.word	0x00007ea0
        /*0a24*/ 	.word	0x00000000
        /*0a28*/ 	.word	0x00000000
        /*0a2c*/ 	.short	0x010a
        /*0a2e*/ 	.byte	0xff
	.zero		1


	//   ....[148]....
        /*0a30*/ 	.word	0x00007f00
        /*0a34*/ 	.word	0x00000000
        /*0a38*/ 	.word	0x00000000
        /*0a3c*/ 	.short	0x010a
        /*0a3e*/ 	.byte	0xff
	.zero		1


	//   ....[149]....
        /*0a40*/ 	.word	0x00007f60
        /*0a44*/ 	.word	0x00000000
        /*0a48*/ 	.word	0x00000000
        /*0a4c*/ 	.short	0x010a
        /*0a4e*/ 	.byte	0xff
	.zero		1


	//   ....[150]....
        /*0a50*/ 	.word	0x00007fb0
        /*0a54*/ 	.word	0x00000002
        /*0a58*/ 	.word	0x000001a0
        /*0a5c*/ 	.short	0x010a
        /*0a5e*/ 	.byte	0xff
	.zero		1


	//   ....[151]....
        /*0a60*/ 	.word	0x00008010
        /*0a64*/ 	.word	0x00000002
        /*0a68*/ 	.word	0x00000150
        /*0a6c*/ 	.short	0x010a
        /*0a6e*/ 	.byte	0xff
	.zero		1


	//   ....[152]....
        /*0a70*/ 	.word	0x00008060
        /*0a74*/ 	.word	0x00000002
        /*0a78*/ 	.word	0x00000140
        /*0a7c*/ 	.short	0x010a
        /*0a7e*/ 	.byte	0xff
	.zero		1


	//   ....[153]....
        /*0a80*/ 	.word	0x000080c0
        /*0a84*/ 	.word	0x00000000
        /*0a88*/ 	.word	0x00000150
        /*0a8c*/ 	.short	0x010a
        /*0a8e*/ 	.byte	0xff
	.zero		1


	//   ....[154]....
        /*0a90*/ 	.word	0x00008120
        /*0a94*/ 	.word	0x00000005
        /*0a98*/ 	.word	0x00000008
        /*0a9c*/ 	.short	0x010a
        /*0a9e*/ 	.byte	0xff
	.zero		1


	//   ....[155]....
        /*0aa0*/ 	.word	0x00008210
        /*0aa4*/ 	.word	0x00000000
        /*0aa8*/ 	.word	0x00000008
        /*0aac*/ 	.short	0x010a
        /*0aae*/ 	.byte	0xff
	.zero		1


	//   ....[156]....
        /*0ab0*/ 	.word	0x00008260
        /*0ab4*/ 	.word	0x00000000
        /*0ab8*/ 	.word	0x00000140
        /*0abc*/ 	.short	0x010a
        /*0abe*/ 	.byte	0xff
	.zero		1


	//   ....[157]....
        /*0ac0*/ 	.word	0x000082c0
        /*0ac4*/ 	.word	0x00000000
        /*0ac8*/ 	.word	0x00000180
        /*0acc*/ 	.short	0x010a
        /*0ace*/ 	.byte	0xff
	.zero		1


	//   ....[158]....
        /*0ad0*/ 	.word	0x00008320
        /*0ad4*/ 	.word	0x00000000
        /*0ad8*/ 	.word	0x00000000
        /*0adc*/ 	.short	0x010a
        /*0ade*/ 	.byte	0xff
	.zero		1


	//   ....[159]....
        /*0ae0*/ 	.word	0x00008380
        /*0ae4*/ 	.word	0x00000000
        /*0ae8*/ 	.word	0x00000000
        /*0aec*/ 	.short	0x010a
        /*0aee*/ 	.byte	0xff
	.zero		1


	//   ....[160]....
        /*0af0*/ 	.word	0x000083e0
        /*0af4*/ 	.word	0x00000000
        /*0af8*/ 	.word	0x00000000
        /*0afc*/ 	.short	0x010a
        /*0afe*/ 	.byte	0xff
	.zero		1


	//   ....[161]....
        /*0b00*/ 	.word	0x00008440
        /*0b04*/ 	.word	0x00000000
        /*0b08*/ 	.word	0x00000000
        /*0b0c*/ 	.short	0x010a
        /*0b0e*/ 	.byte	0xff
	.zero		1


	//   ....[162]....
        /*0b10*/ 	.word	0x000084a0
        /*0b14*/ 	.word	0x00000000
        /*0b18*/ 	.word	0x000001c0
        /*0b1c*/ 	.short	0x010a
        /*0b1e*/ 	.byte	0xff
	.zero		1


	//   ....[163]....
        /*0b20*/ 	.word	0x000084f0
        /*0b24*/ 	.word	0x00000007
        /*0b28*/ 	.word	0x00000140
        /*0b2c*/ 	.short	0x010a
        /*0b2e*/ 	.byte	0xff
	.zero		1


	//   ....[164]....
        /*0b30*/ 	.word	0x00008550
        /*0b34*/ 	.word	0x00000000
        /*0b38*/ 	.word	0x00000138
        /*0b3c*/ 	.short	0x010a
        /*0b3e*/ 	.byte	0xff
	.zero		1


	//   ....[165]....
        /*0b40*/ 	.word	0x000085b0
        /*0b44*/ 	.word	0x00000000
        /*0b48*/ 	.word	0x00000128
        /*0b4c*/ 	.short	0x010a
        /*0b4e*/ 	.byte	0xff
	.zero		1


	//   ....[166]....
        /*0b50*/ 	.word	0x00008600
        /*0b54*/ 	.word	0x00000003
        /*0b58*/ 	.word	0x00000140
        /*0b5c*/ 	.short	0x010a
        /*0b5e*/ 	.byte	0xff
	.zero		1


	//   ....[167]....
        /*0b60*/ 	.word	0x00008660
        /*0b64*/ 	.word	0x00000000
        /*0b68*/ 	.word	0x00000120
        /*0b6c*/ 	.short	0x010a
        /*0b6e*/ 	.byte	0xff
	.zero		1


	//   ....[168]....
        /*0b70*/ 	.word	0x000086b0
        /*0b74*/ 	.word	0x00000052
        /*0b78*/ 	.word	0x00000160
        /*0b7c*/ 	.short	0x010a
        /*0b7e*/ 	.byte	0xff
	.zero		1


	//----- nvinfo : EIATTR_NUM_MBARRIERS
	.align		4
.L_47:
        /*0b80*/ 	.byte	0x03, 0x38
        /*0b82*/ 	.short	0x0039


	//----- nvinfo : EIATTR_EXIT_INSTR_OFFSETS
	.align		4
        /*0b84*/ 	.byte	0x04, 0x1c
        /*0b86*/ 	.short	(.L_49 - .L_48)


	//   ....[0]....
.L_48:
        /*0b88*/ 	.word	0x000034b0


	//   ....[1]....
        /*0b8c*/ 	.word	0x000039c0


	//   ....[2]....
        /*0b90*/ 	.word	0x00003a20


	//   ....[3]....
        /*0b94*/ 	.word	0x00004db0


	//   ....[4]....
        /*0b98*/ 	.word	0x000059f0


	//   ....[5]....
        /*0b9c*/ 	.word	0x00005a30


	//   ....[6]....
        /*0ba0*/ 	.word	0x000077e0


	//----- nvinfo : EIATTR_MAX_THREADS
	.align		4
.L_49:
        /*0ba4*/ 	.byte	0x04, 0x05
        /*0ba6*/ 	.short	(.L_51 - .L_50)
.L_50:
        /*0ba8*/ 	.word	0x00000100
        /*0bac*/ 	.word	0x00000001
        /*0bb0*/ 	.word	0x00000001


	//----- nvinfo : EIATTR_CRS_STACK_SIZE
	.align		4
.L_51:
        /*0bb4*/ 	.byte	0x04, 0x1e
        /*0bb6*/ 	.short	(.L_53 - .L_52)
.L_52:
        /*0bb8*/ 	.word	0x00000000


	//----- nvinfo : EIATTR_CBANK_PARAM_SIZE
	.align		4
.L_53:
        /*0bbc*/ 	.byte	0x03, 0x19
        /*0bbe*/ 	.short	0x0800


	//----- nvinfo : EIATTR_PARAM_CBANK
	.align		4
        /*0bc0*/ 	.byte	0x04, 0x0a
        /*0bc2*/ 	.short	(.L_55 - .L_54)
	.align		4
.L_54:
        /*0bc4*/ 	.word	index@(.nv.constant0._ZN7cutlass13device_kernelINS_4gemm6kernel13GemmUniversalIN4cute5tupleIJiiiiEEENS1_10collective13CollectiveMmaINS1_35MainloopSm100TmaUmmaWarpSpecializedILi18ELi2ELi4ENS5_IJNS4_1CILi2EEESB_NSA_ILi1EEEEEEEENS5_IJNSA_ILi128EEENSA_ILi64EEESF_EEENS_12float_e5m2_tENS5_IJlSC_lEEESI_SJ_NS4_8TiledMMAINS4_8MMA_AtomIJNS4_10MMA_TraitsINS4_25SM100_MMA_F8F6F4_2x1SM_SSEJSI_SI_fSF_SG_NS4_17integral_constantINS4_4UMMA5MajorELSQ_0EEESR_NSO_INSP_7ScaleInELSS_0EEEST_EEEEEENS4_6LayoutINS5_IJSC_SC_SC_EEENS5_IJNSA_ILi0EEESY_SY_EEEEENS5_IJNS4_10UnderscoreES11_S11_EEEEENS4_28SM100_TMA_2SM_LOAD_MULTICASTENS4_14ComposedLayoutINS4_7SwizzleILi3ELi4ELi3EEENS4_18smem_ptr_flag_bitsILi8EEENSW_INS5_IJNSA_ILi8EEESF_EEENS5_IJSF_SC_EEEEEEEvNS4_8identityENS4_18SM100_TMA_2SM_LOADES1E_vS1F_EENS_8epilogue10collective18CollectiveEpilogueINS1I_23Sm100TmaWarpSpecializedILi1ELi1ELi32ELb0ELb0EEEJNS5_IJSG_SG_SF_EEENS5_IJNSW_ISG_SC_EES1O_EEESI_SJ_SI_SJ_NS1I_6fusion15FusionCallbacksIS1M_NS1Q_17LinearCombinationISI_fSI_fLNS_15FloatRoundStyleE2EEES1N_S1P_JEEENS4_5SM1004TMEM4LOAD26SM100_TMEM_LOAD_32dp32b32xENS4_13SM90_TMA_LOADENS15_INS16_ILi2ELi4ELi3EEES19_NSW_INS5_IJS1A_SG_EEENS5_IJSG_SC_EEEEEEENS4_39AutoVectorizingCopyWithAssumedAlignmentILi128EEENS4_14SM90_TMA_STOREES25_S27_S27_EEEvvEEEEvNT_6ParamsE)
        /*0bc8*/ 	.short	0x0380
        /*0bca*/ 	.short	0x0800


	//----- nvinfo : EIATTR_SW_WAR
	.align		4
.L_55:
        /*0bcc*/ 	.byte	0x04, 0x36
        /*0bce*/ 	.short	(.L_57 - .L_56)
.L_56:
        /*0bd0*/ 	.word	0x00000008
.L_57:


//--------------------- .nv.callgraph             --------------------------
	.section	.nv.callgraph,"",@"SHT_CUDA_CALLGRAPH"
	.align	4
	.sectionentsize	8
	.align		4
        /*0000*/ 	.word	0x00000000
	.align		4
        /*0004*/ 	.word	0xffffffff
	.align		4
        /*0008*/ 	.word	index@(_ZN7cutlass13device_kernelINS_4gemm6kernel13GemmUniversalIN4cute5tupleIJiiiiEEENS1_10collective13CollectiveMmaINS1_35MainloopSm100TmaUmmaWarpSpecializedILi18ELi2ELi4ENS5_IJNS4_1CILi2EEESB_NSA_ILi1EEEEEEEENS5_IJNSA_ILi128EEENSA_ILi64EEESF_EEENS_12float_e5m2_tENS5_IJlSC_lEEESI_SJ_NS4_8TiledMMAINS4_8MMA_AtomIJNS4_10MMA_TraitsINS4_25SM100_MMA_F8F6F4_2x1SM_SSEJSI_SI_fSF_SG_NS4_17integral_constantINS4_4UMMA5MajorELSQ_0EEESR_NSO_INSP_7ScaleInELSS_0EEEST_EEEEEENS4_6LayoutINS5_IJSC_SC_SC_EEENS5_IJNSA_ILi0EEESY_SY_EEEEENS5_IJNS4_10UnderscoreES11_S11_EEEEENS4_28SM100_TMA_2SM_LOAD_MULTICASTENS4_14ComposedLayoutINS4_7SwizzleILi3ELi4ELi3EEENS4_18smem_ptr_flag_bitsILi8EEENSW_INS5_IJNSA_ILi8EEESF_EEENS5_IJSF_SC_EEEEEEEvNS4_8identityENS4_18SM100_TMA_2SM_LOADES1E_vS1F_EENS_8epilogue10collective18CollectiveEpilogueINS1I_23Sm100TmaWarpSpecializedILi1ELi1ELi32ELb0ELb0EEEJNS5_IJSG_SG_SF_EEENS5_IJNSW_ISG_SC_EES1O_EEESI_SJ_SI_SJ_NS1I_6fusion15FusionCallbacksIS1M_NS1Q_17LinearCombinationISI_fSI_fLNS_15FloatRoundStyleE2EEES1N_S1P_JEEENS4_5SM1004TMEM4LOAD26SM100_TMEM_LOAD_32dp32b32xENS4_13SM90_TMA_LOADENS15_INS16_ILi2ELi4ELi3EEES19_NSW_INS5_IJS1A_SG_EEENS5_IJSG_SC_EEEEEEENS4_39AutoVectorizingCopyWithAssumedAlignmentILi128EEENS4_14SM90_TMA_STOREES25_S27_S27_EEEvvEEEEvNT_6ParamsE)
	.align		4
        /*000c*/ 	.word	index@(__assertfail)
	.align		4
        /*0010*/ 	.word	0x00000000
	.align		4
        /*0014*/ 	.word	0xfffffffe
	.align		4
        /*0018*/ 	.word	0x00000000
	.align		4
        /*001c*/ 	.word	0xfffffffd
	.align		4
        /*0020*/ 	.word	0x00000000
	.align		4
        /*0024*/ 	.word	0xfffffffc


//--------------------- .nv.constant4             --------------------------
	.section	.nv.constant4,"a",@progbits
	.align	8
	.align		8
.nv.constant4:
        /*0000*/ 	.dword	__assertfail
	.align		8
        /*0008*/ 	.dword	__unnamed_1
	.align		8
        /*0010*/ 	.dword	__unnamed_2
	.align		8
        /*0018*/ 	.dword	_ZN40_INTERNAL_3c65b8c2_4_k_cu_cbc06f23_338874cuda3std3__45__cpo5beginE
	.align		8
        /*0020*/ 	.dword	_ZN40_INTERNAL_3c65b8c2_4_k_cu_cbc06f23_338874cuda3std3__45__cpo3endE
	.align		8
        /*0028*/ 	.dword	_ZN40_INTERNAL_3c65b8c2_4_k_cu_cbc06f23_338874cuda3std3__45__cpo6cbeginE
	.align		8
        /*0030*/ 	.dword	_ZN40_INTERNAL_3c65b8c2_4_k_cu_cbc06f23_338874cuda3std3__45__cpo4cendE
	.align		8
        /*0038*/ 	.dword	_ZN40_INTERNAL_3c65b8c2_4_k_cu_cbc06f23_338874cuda3std3__442_GLOBAL__N__3c65b8c2_4_k_cu_cbc06f23_338876ignoreE
	.align		8
        /*0040*/ 	.dword	_ZN40_INTERNAL_3c65b8c2_4_k_cu_cbc06f23_338874cuda3std3__419piecewise_constructE
	.align		8
        /*0048*/ 	.dword	_ZN40_INTERNAL_3c65b8c2_4_k_cu_cbc06f23_338874cuda3std3__48in_placeE
	.align		8
        /*0050*/ 	.dword	_ZN40_INTERNAL_3c65b8c2_4_k_cu_cbc06f23_338874cuda3std6ranges3__45__cpo4swapE
	.align		8
        /*0058*/ 	.dword	_ZN40_INTERNAL_3c65b8c2_4_k_cu_cbc06f23_338874cuda3std6ranges3__45__cpo9iter_moveE
	.align		8
        /*0060*/ 	.dword	_ZN40_INTERNAL_3c65b8c2_4_k_cu_cbc06f23_338874cute7productE
	.align		8
        /*0068*/ 	.dword	_ZN40_INTERNAL_3c65b8c2_4_k_cu_cbc06f23_338874cute1_E
	.align		8
        /*0070*/ 	.dword	$str$25
	.align		8
        /*0078*/ 	.dword	$str$26
	.align		8
        /*0080*/ 	.dword	$str$27
	.align		8
        /*0088*/ 	.dword	$str$28


//--------------------- .text._ZN7cutlass13device_kernelINS_4gemm6kernel13GemmUniversalIN4cute5tupleIJiiiiEEENS1_10collective13CollectiveMmaINS1_35MainloopSm100TmaUmmaWarpSpecializedILi18ELi2ELi4ENS5_IJNS4_1CILi2EEESB_NSA_ILi1EEEEEEEENS5_IJNSA_ILi128EEENSA_ILi64EEESF_EEENS_12float_e5m2_tENS5_IJlSC_lEEESI_SJ_NS4_8TiledMMAINS4_8MMA_AtomIJNS4_10MMA_TraitsINS4_25SM100_MMA_F8F6F4_2x1SM_SSEJSI_SI_fSF_SG_NS4_17integral_constantINS4_4UMMA5MajorELSQ_0EEESR_NSO_INSP_7ScaleInELSS_0EEEST_EEEEEENS4_6LayoutINS5_IJSC_SC_SC_EEENS5_IJNSA_ILi0EEESY_SY_EEEEENS5_IJNS4_10UnderscoreES11_S11_EEEEENS4_28SM100_TMA_2SM_LOAD_MULTICASTENS4_14ComposedLayoutINS4_7SwizzleILi3ELi4ELi3EEENS4_18smem_ptr_flag_bitsILi8EEENSW_INS5_IJNSA_ILi8EEESF_EEENS5_IJSF_SC_EEEEEEEvNS4_8identityENS4_18SM100_TMA_2SM_LOADES1E_vS1F_EENS_8epilogue10collective18CollectiveEpilogueINS1I_23Sm100TmaWarpSpecializedILi1ELi1ELi32ELb0ELb0EEEJNS5_IJSG_SG_SF_EEENS5_IJNSW_ISG_SC_EES1O_EEESI_SJ_SI_SJ_NS1I_6fusion15FusionCallbacksIS1M_NS1Q_17LinearCombinationISI_fSI_fLNS_15FloatRoundStyleE2EEES1N_S1P_JEEENS4_5SM1004TMEM4LOAD26SM100_TMEM_LOAD_32dp32b32xENS4_13SM90_TMA_LOADENS15_INS16_ILi2ELi4ELi3EEES19_NSW_INS5_IJS1A_SG_EEENS5_IJSG_SC_EEEEEEENS4_39AutoVectorizingCopyWithAssumedAlignmentILi128EEENS4_14SM90_TMA_STOREES25_S27_S27_EEEvvEEEEvNT_6ParamsE --------------------------
	.section	.text._ZN7cutlass13device_kernelINS_4gemm6kernel13GemmUniversalIN4cute5tupleIJiiiiEEENS1_10collective13CollectiveMmaINS1_35MainloopSm100TmaUmmaWarpSpecializedILi18ELi2ELi4ENS5_IJNS4_1CILi2EEESB_NSA_ILi1EEEEEEEENS5_IJNSA_ILi128EEENSA_ILi64EEESF_EEENS_12float_e5m2_tENS5_IJlSC_lEEESI_SJ_NS4_8TiledMMAINS4_8MMA_AtomIJNS4_10MMA_TraitsINS4_25SM100_MMA_F8F6F4_2x1SM_SSEJSI_SI_fSF_SG_NS4_17integral_constantINS4_4UMMA5MajorELSQ_0EEESR_NSO_INSP_7ScaleInELSS_0EEEST_EEEEEENS4_6LayoutINS5_IJSC_SC_SC_EEENS5_IJNSA_ILi0EEESY_SY_EEEEENS5_IJNS4_10UnderscoreES11_S11_EEEEENS4_28SM100_TMA_2SM_LOAD_MULTICASTENS4_14ComposedLayoutINS4_7SwizzleILi3ELi4ELi3EEENS4_18smem_ptr_flag_bitsILi8EEENSW_INS5_IJNSA_ILi8EEESF_EEENS5_IJSF_SC_EEEEEEEvNS4_8identityENS4_18SM100_TMA_2SM_LOADES1E_vS1F_EENS_8epilogue10collective18CollectiveEpilogueINS1I_23Sm100TmaWarpSpecializedILi1ELi1ELi32ELb0ELb0EEEJNS5_IJSG_SG_SF_EEENS5_IJNSW_ISG_SC_EES1O_EEESI_SJ_SI_SJ_NS1I_6fusion15FusionCallbacksIS1M_NS1Q_17LinearCombinationISI_fSI_fLNS_15FloatRoundStyleE2EEES1N_S1P_JEEENS4_5SM1004TMEM4LOAD26SM100_TMEM_LOAD_32dp32b32xENS4_13SM90_TMA_LOADENS15_INS16_ILi2ELi4ELi3EEES19_NSW_INS5_IJS1A_SG_EEENS5_IJSG_SC_EEEEEEENS4_39AutoVectorizingCopyWithAssumedAlignmentILi128EEENS4_14SM90_TMA_STOREES25_S27_S27_EEEvvEEEEvNT_6ParamsE,"ax",@progbits
	.align	128
.text._ZN7cutlass13device_kernelINS_4gemm6kernel13GemmUniversalIN4cute5tupleIJiiiiEEENS1_10collective13CollectiveMmaINS1_35MainloopSm100TmaUmmaWarpSpecializedILi18ELi2ELi4ENS5_IJNS4_1CILi2EEESB_NSA_ILi1EEEEEEEENS5_IJNSA_ILi128EEENSA_ILi64EEESF_EEENS_12float_e5m2_tENS5_IJlSC_lEEESI_SJ_NS4_8TiledMMAINS4_8MMA_AtomIJNS4_10MMA_TraitsINS4_25SM100_MMA_F8F6F4_2x1SM_SSEJSI_SI_fSF_SG_NS4_17integral_constantINS4_4UMMA5MajorELSQ_0EEESR_NSO_INSP_7ScaleInELSS_0EEEST_EEEEEENS4_6LayoutINS5_IJSC_SC_SC_EEENS5_IJNSA_ILi0EEESY_SY_EEEEENS5_IJNS4_10UnderscoreES11_S11_EEEEENS4_28SM100_TMA_2SM_LOAD_MULTICASTENS4_14ComposedLayoutINS4_7SwizzleILi3ELi4ELi3EEENS4_18smem_ptr_flag_bitsILi8EEENSW_INS5_IJNSA_ILi8EEESF_EEENS5_IJSF_SC_EEEEEEEvNS4_8identityENS4_18SM100_TMA_2SM_LOADES1E_vS1F_EENS_8epilogue10collective18CollectiveEpilogueINS1I_23Sm100TmaWarpSpecializedILi1ELi1ELi32ELb0ELb0EEEJNS5_IJSG_SG_SF_EEENS5_IJNSW_ISG_SC_EES1O_EEESI_SJ_SI_SJ_NS1I_6fusion15FusionCallbacksIS1M_NS1Q_17LinearCombinationISI_fSI_fLNS_15FloatRoundStyleE2EEES1N_S1P_JEEENS4_5SM1004TMEM4LOAD26SM100_TMEM_LOAD_32dp32b32xENS4_13SM90_TMA_LOADENS15_INS16_ILi2ELi4ELi3EEES19_NSW_INS5_IJS1A_SG_EEENS5_IJSG_SC_EEEEEEENS4_39AutoVectorizingCopyWithAssumedAlignmentILi128EEENS4_14SM90_TMA_STOREES25_S27_S27_EEEvvEEEEvNT_6ParamsE:
        .type           _ZN7cutlass13device_kernelINS_4gemm6kernel13GemmUniversalIN4cute5tupleIJiiiiEEENS1_10collective13CollectiveMmaINS1_35MainloopSm100TmaUmmaWarpSpecializedILi18ELi2ELi4ENS5_IJNS4_1CILi2EEESB_NSA_ILi1EEEEEEEENS5_IJNSA_ILi128EEENSA_ILi64EEESF_EEENS_12float_e5m2_tENS5_IJlSC_lEEESI_SJ_NS4_8TiledMMAINS4_8MMA_AtomIJNS4_10MMA_TraitsINS4_25SM100_MMA_F8F6F4_2x1SM_SSEJSI_SI_fSF_SG_NS4_17integral_constantINS4_4UMMA5MajorELSQ_0EEESR_NSO_INSP_7ScaleInELSS_0EEEST_EEEEEENS4_6LayoutINS5_IJSC_SC_SC_EEENS5_IJNSA_ILi0EEESY_SY_EEEEENS5_IJNS4_10UnderscoreES11_S11_EEEEENS4_28SM100_TMA_2SM_LOAD_MULTICASTENS4_14ComposedLayoutINS4_7SwizzleILi3ELi4ELi3EEENS4_18smem_ptr_flag_bitsILi8EEENSW_INS5_IJNSA_ILi8EEESF_EEENS5_IJSF_SC_EEEEEEEvNS4_8identityENS4_18SM100_TMA_2SM_LOADES1E_vS1F_EENS_8epilogue10collective18CollectiveEpilogueINS1I_23Sm100TmaWarpSpecializedILi1ELi1ELi32ELb0ELb0EEEJNS5_IJSG_SG_SF_EEENS5_IJNSW_ISG_SC_EES1O_EEESI_SJ_SI_SJ_NS1I_6fusion15FusionCallbacksIS1M_NS1Q_17LinearCombinationISI_fSI_fLNS_15FloatRoundStyleE2EEES1N_S1P_JEEENS4_5SM1004TMEM4LOAD26SM100_TMEM_LOAD_32dp32b32xENS4_13SM90_TMA_LOADENS15_INS16_ILi2ELi4ELi3EEES19_NSW_INS5_IJS1A_SG_EEENS5_IJSG_SC_EEEEEEENS4_39AutoVectorizingCopyWithAssumedAlignmentILi128EEENS4_14SM90_TMA_STOREES25_S27_S27_EEEvvEEEEvNT_6ParamsE,@function
        .size           _ZN7cutlass13device_kernelINS_4gemm6kernel13GemmUniversalIN4cute5tupleIJiiiiEEENS1_10collective13CollectiveMmaINS1_35MainloopSm100TmaUmmaWarpSpecializedILi18ELi2ELi4ENS5_IJNS4_1CILi2EEESB_NSA_ILi1EEEEEEEENS5_IJNSA_ILi128EEENSA_ILi64EEESF_EEENS_12float_e5m2_tENS5_IJlSC_lEEESI_SJ_NS4_8TiledMMAINS4_8MMA_AtomIJNS4_10MMA_TraitsINS4_25SM100_MMA_F8F6F4_2x1SM_SSEJSI_SI_fSF_SG_NS4_17integral_constantINS4_4UMMA5MajorELSQ_0EEESR_NSO_INSP_7ScaleInELSS_0EEEST_EEEEEENS4_6LayoutINS5_IJSC_SC_SC_EEENS5_IJNSA_ILi0EEESY_SY_EEEEENS5_IJNS4_10UnderscoreES11_S11_EEEEENS4_28SM100_TMA_2SM_LOAD_MULTICASTENS4_14ComposedLayoutINS4_7SwizzleILi3ELi4ELi3EEENS4_18smem_ptr_flag_bitsILi8EEENSW_INS5_IJNSA_ILi8EEESF_EEENS5_IJSF_SC_EEEEEEEvNS4_8identityENS4_18SM100_TMA_2SM_LOADES1E_vS1F_EENS_8epilogue10collective18CollectiveEpilogueINS1I_23Sm100TmaWarpSpecializedILi1ELi1ELi32ELb0ELb0EEEJNS5_IJSG_SG_SF_EEENS5_IJNSW_ISG_SC_EES1O_EEESI_SJ_SI_SJ_NS1I_6fusion15FusionCallbacksIS1M_NS1Q_17LinearCombinationISI_fSI_fLNS_15FloatRoundStyleE2EEES1N_S1P_JEEENS4_5SM1004TMEM4LOAD26SM100_TMEM_LOAD_32dp32b32xENS4_13SM90_TMA_LOADENS15_INS16_ILi2ELi4ELi3EEES19_NSW_INS5_IJS1A_SG_EEENS5_IJSG_SC_EEEEEEENS4_39AutoVectorizingCopyWithAssumedAlignmentILi128EEENS4_14SM90_TMA_STOREES25_S27_S27_EEEvvEEEEvNT_6ParamsE,(.L_x_192 - _ZN7cutlass13device_kernelINS_4gemm6kernel13GemmUniversalIN4cute5tupleIJiiiiEEENS1_10collective13CollectiveMmaINS1_35MainloopSm100TmaUmmaWarpSpecializedILi18ELi2ELi4ENS5_IJNS4_1CILi2EEESB_NSA_ILi1EEEEEEEENS5_IJNSA_ILi128EEENSA_ILi64EEESF_EEENS_12float_e5m2_tENS5_IJlSC_lEEESI_SJ_NS4_8TiledMMAINS4_8MMA_AtomIJNS4_10MMA_TraitsINS4_25SM100_MMA_F8F6F4_2x1SM_SSEJSI_SI_fSF_SG_NS4_17integral_constantINS4_4UMMA5MajorELSQ_0EEESR_NSO_INSP_7ScaleInELSS_0EEEST_EEEEEENS4_6LayoutINS5_IJSC_SC_SC_EEENS5_IJNSA_ILi0EEESY_SY_EEEEENS5_IJNS4_10UnderscoreES11_S11_EEEEENS4_28SM100_TMA_2SM_LOAD_MULTICASTENS4_14ComposedLayoutINS4_7SwizzleILi3ELi4ELi3EEENS4_18smem_ptr_flag_bitsILi8EEENSW_INS5_IJNSA_ILi8EEESF_EEENS5_IJSF_SC_EEEEEEEvNS4_8identityENS4_18SM100_TMA_2SM_LOADES1E_vS1F_EENS_8epilogue10collective18CollectiveEpilogueINS1I_23Sm100TmaWarpSpecializedILi1ELi1ELi32ELb0ELb0EEEJNS5_IJSG_SG_SF_EEENS5_IJNSW_ISG_SC_EES1O_EEESI_SJ_SI_SJ_NS1I_6fusion15FusionCallbacksIS1M_NS1Q_17LinearCombinationISI_fSI_fLNS_15FloatRoundStyleE2EEES1N_S1P_JEEENS4_5SM1004TMEM4LOAD26SM100_TMEM_LOAD_32dp32b32xENS4_13SM90_TMA_LOADENS15_INS16_ILi2ELi4ELi3EEES19_NSW_INS5_IJS1A_SG_EEENS5_IJSG_SC_EEEEEEENS4_39AutoVectorizingCopyWithAssumedAlignmentILi128EEENS4_14SM90_TMA_STOREES25_S27_S27_EEEvvEEEEvNT_6ParamsE)
        .other          _ZN7cutlass13device_kernelINS_4gemm6kernel13GemmUniversalIN4cute5tupleIJiiiiEEENS1_10collective13CollectiveMmaINS1_35MainloopSm100TmaUmmaWarpSpecializedILi18ELi2ELi4ENS5_IJNS4_1CILi2EEESB_NSA_ILi1EEEEEEEENS5_IJNSA_ILi128EEENSA_ILi64EEESF_EEENS_12float_e5m2_tENS5_IJlSC_lEEESI_SJ_NS4_8TiledMMAINS4_8MMA_AtomIJNS4_10MMA_TraitsINS4_25SM100_MMA_F8F6F4_2x1SM_SSEJSI_SI_fSF_SG_NS4_17integral_constantINS4_4UMMA5MajorELSQ_0EEESR_NSO_INSP_7ScaleInELSS_0EEEST_EEEEEENS4_6LayoutINS5_IJSC_SC_SC_EEENS5_IJNSA_ILi0EEESY_SY_EEEEENS5_IJNS4_10UnderscoreES11_S11_EEEEENS4_28SM100_TMA_2SM_LOAD_MULTICASTENS4_14ComposedLayoutINS4_7SwizzleILi3ELi4ELi3EEENS4_18smem_ptr_flag_bitsILi8EEENSW_INS5_IJNSA_ILi8EEESF_EEENS5_IJSF_SC_EEEEEEEvNS4_8identityENS4_18SM100_TMA_2SM_LOADES1E_vS1F_EENS_8epilogue10collective18CollectiveEpilogueINS1I_23Sm100TmaWarpSpecializedILi1ELi1ELi32ELb0ELb0EEEJNS5_IJSG_SG_SF_EEENS5_IJNSW_ISG_SC_EES1O_EEESI_SJ_SI_SJ_NS1I_6fusion15FusionCallbacksIS1M_NS1Q_17LinearCombinationISI_fSI_fLNS_15FloatRoundStyleE2EEES1N_S1P_JEEENS4_5SM1004TMEM4LOAD26SM100_TMEM_LOAD_32dp32b32xENS4_13SM90_TMA_LOADENS15_INS16_ILi2ELi4ELi3EEES19_NSW_INS5_IJS1A_SG_EEENS5_IJSG_SC_EEEEEEENS4_39AutoVectorizingCopyWithAssumedAlignmentILi128EEENS4_14SM90_TMA_STOREES25_S27_S27_EEEvvEEEEvNT_6ParamsE,@"STO_CUDA_ENTRY STV_DEFAULT"
_ZN7cutlass13device_kernelINS_4gemm6kernel13GemmUniversalIN4cute5tupleIJiiiiEEENS1_10collective13CollectiveMmaINS1_35MainloopSm100TmaUmmaWarpSpecializedILi18ELi2ELi4ENS5_IJNS4_1CILi2EEESB_NSA_ILi1EEEEEEEENS5_IJNSA_ILi128EEENSA_ILi64EEESF_EEENS_12float_e5m2_tENS5_IJlSC_lEEESI_SJ_NS4_8TiledMMAINS4_8MMA_AtomIJNS4_10MMA_TraitsINS4_25SM100_MMA_F8F6F4_2x1SM_SSEJSI_SI_fSF_SG_NS4_17integral_constantINS4_4UMMA5MajorELSQ_0EEESR_NSO_INSP_7ScaleInELSS_0EEEST_EEEEEENS4_6LayoutINS5_IJSC_SC_SC_EEENS5_IJNSA_ILi0EEESY_SY_EEEEENS5_IJNS4_10UnderscoreES11_S11_EEEEENS4_28SM100_TMA_2SM_LOAD_MULTICASTENS4_14ComposedLayoutINS4_7SwizzleILi3ELi4ELi3EEENS4_18smem_ptr_flag_bitsILi8EEENSW_INS5_IJNSA_ILi8EEESF_EEENS5_IJSF_SC_EEEEEEEvNS4_8identityENS4_18SM100_TMA_2SM_LOADES1E_vS1F_EENS_8epilogue10collective18CollectiveEpilogueINS1I_23Sm100TmaWarpSpecializedILi1ELi1ELi32ELb0ELb0EEEJNS5_IJSG_SG_SF_EEENS5_IJNSW_ISG_SC_EES1O_EEESI_SJ_SI_SJ_NS1I_6fusion15FusionCallbacksIS1M_NS1Q_17LinearCombinationISI_fSI_fLNS_15FloatRoundStyleE2EEES1N_S1P_JEEENS4_5SM1004TMEM4LOAD26SM100_TMEM_LOAD_32dp32b32xENS4_13SM90_TMA_LOADENS15_INS16_ILi2ELi4ELi3EEES19_NSW_INS5_IJS1A_SG_EEENS5_IJSG_SC_EEEEEEENS4_39AutoVectorizingCopyWithAssumedAlignmentILi128EEENS4_14SM90_TMA_STOREES25_S27_S27_EEEvvEEEEvNT_6ParamsE:
[----:B------:R-:W1:Y:S01]  /*0000*/  LDC R1, c[0x0][0x37c] ;  /* 0x0000df00ff017b82 */ /* 0x000e620000000800 */
[----:B------:R-:W2:Y:S01]  /*0010*/  S2R R69, SR_TID.X ;  /* 0x0000000000457919 */ /* 0x000ea20000002100 */
[----:B------:R-:W3:Y:S06]  /*0020*/  LDCU.64 UR8, c[0x0][0x890] ;  /* 0x00011200ff0877ac */ /* 0x000eec0008000a00 */
[----:B------:R-:W4:Y:S01]  /*0030*/  S2UR UR4, SR_CgaCtaId ;  /* 0x00000000000479c3 */ /* 0x000f220000008800 */
[----:B------:R-:W-:Y:S02]  /*0040*/  PRMT R80, RZ, 0x7610, R80 ;  /* 0x00007610ff507816 */ /* 0x000fe40000000050 */
[----:B------:R-:W-:Y:S01]  /*0050*/  ELECT P1, URZ, PT ;  /* 0x0000000000ff782f */ /* 0x000fe20003820000 */
[----:B---3--:R-:W-:-:S04]  /*0060*/  UISETP.NE.U32.AND UP0, UPT, UR8, URZ, UPT ;  /* 0x000000ff0800728c */ /* 0x008fc8000bf05070 */
[----:B------:R-:W-:Y:S02]  /*0070*/  UISETP.NE.AND.EX UP0, UPT, UR9, URZ, UPT, UP0 ;  /* 0x000000ff0900728c */ /* 0x000fe4000bf05300 */
[----:B----4-:R-:W-:Y:S02]  /*0080*/  ULOP3.LUT UR48, UR4, 0x1, URZ, 0xc0, !UPT ;  /* 0x0000000104307892 */ /* 0x010fe4000f8ec0ff */
[----:B------:R-:W-:Y:S01]  /*0090*/  ULOP3.LUT UR47, UR4, 0x1, URZ, 0x3c, !UPT ;  /* 0x00000001042f7892 */ /* 0x000fe2000f8e3cff */
[----:B--2---:R-:W-:-:S05]  /*00a0*/  SHF.R.U32.HI R81, RZ, 0x5, R69 ;  /* 0x00000005ff517819 */ /* 0x004fca0000011645 */
[----:B------:R-:W2:Y:S02]  /*00b0*/  SHFL.IDX PT, R0, R81, RZ, 0x1f ;  /* 0x00001fff51007589 */ /* 0x000ea400000e0000 */
[----:B--2---:R-:W-:Y:S01]  /*00c0*/  R2UR UR13, R0 ;  /* 0x00000000000d72ca */ /* 0x004fe200000e0000 */
[----:B-1----:R-:W-:-:S14]  /*00d0*/  BRA.U UP0, `(.L_x_0) ;  /* 0x0000000100307547 */ /* 0x002fdc000b800000 */
[----:B------:R-:W1:Y:S02]  /*00e0*/  LDCU.64 UR4, c[0x0][0x888] ;  /* 0x00011100ff0477ac */ /* 0x000e640008000a00 */
[----:B-1----:R-:W-:-:S04]  /*00f0*/  UISETP.NE.U32.AND UP0, UPT, UR4, URZ, UPT ;  /* 0x000000ff0400728c */ /* 0x002fc8000bf05070 */
[----:B------:R-:W-:-:S09]  /*0100*/  UISETP.NE.AND.EX UP0, UPT, UR5, URZ, UPT, UP0 ;  /* 0x000000ff0500728c */ /* 0x000fd2000bf05300 */
[----:B------:R-:W-:Y:S05]  /*0110*/  BRA.U !UP0, `(.L_x_1) ;  /* 0x0000000108147547 */ /* 0x000fea000b800000 */
[----:B------:R-:W1:Y:S01]  /*0120*/  LDC.64 R2, c[0x0][0x888] ;  /* 0x00022200ff027b82 */ /* 0x000e620000000a00 */
[----:B------:R-:W1:Y:S02]  /*0130*/  LDCU.64 UR4, c[0x0][0x358] ;  /* 0x00006b00ff0477ac */ /* 0x000e640008000a00 */
[----:B-1----:R1:W5:Y:S01]  /*0140*/  LDG.E R39, desc[UR4][R2.64] ;  /* 0x0000000402277981 */ /* 0x002362000c1e1900 */
[----:B------:R-:W-:Y:S01]  /*0150*/  HFMA2 R80, -RZ, RZ, 0, 5.9604644775390625e-08 ;  /* 0x00000001ff507431 */ /* 0x000fe200000001ff */
[----:B------:R-:W-:Y:S05]  /*0160*/  BRA `(.L_x_0) ;  /* 0x00000000000c7947 */ /* 0x000fea0003800000 */
.L_x_1:
[----:B------:R-:W1:Y:S01]  /*0170*/  LDCU UR4, c[0x0][0x880] ;  /* 0x00011000ff0477ac */ /* 0x000e620008000800 */
[----:B------:R-:W-:Y:S01]  /*0180*/  HFMA2 R80, -RZ, RZ, 0, 5.9604644775390625e-08 ;  /* 0x00000001ff507431 */ /* 0x000fe200000001ff */
[----:B-1----:R-:W-:-:S07]  /*0190*/  MOV R39, UR4 ;  /* 0x0000000400277c02 */ /* 0x002fce0008000f00 */
.L_x_0:
[----:B------:R-:W2:Y:S02]  /*01a0*/  LDCU.64 UR4, c[0x0][0x8b0] ;  /* 0x00011600ff0477ac */ /* 0x000ea40008000a00 */
[----:B--2---:R-:W-:-:S04]  /*01b0*/  UISETP.NE.U32.AND UP0, UPT, UR4, URZ, UPT ;  /* 0x000000ff0400728c */ /* 0x004fc8000bf05070 */
[----:B------:R-:W-:-:S09]  /*01c0*/  UISETP.NE.AND.EX UP0, UPT, UR5, URZ, UPT, UP0 ;  /* 0x000000ff0500728c */ /* 0x000fd2000bf05300 */
[----:B------:R-:W-:Y:S05]  /*01d0*/  BRA.U UP0, `(.L_x_2) ;  /* 0x0000000100287547 */ /* 0x000fea000b800000 */
[----:B------:R-:W2:Y:S02]  /*01e0*/  LDCU.64 UR4, c[0x0][0x8a8] ;  /* 0x00011500ff0477ac */ /* 0x000ea40008000a00 */
[----:B--2---:R-:W-:-:S04]  /*01f0*/  UISETP.NE.U32.AND UP0, UPT, UR4, URZ, UPT ;  /* 0x000000ff0400728c */ /* 0x004fc8000bf05070 */
[----:B------:R-:W-:-:S09]  /*0200*/  UISETP.NE.AND.EX UP0, UPT, UR5, URZ, UPT, UP0 ;  /* 0x000000ff0500728c */ /* 0x000fd2000bf05300 */
[----:B------:R-:W-:Y:S05]  /*0210*/  BRA.U !UP0, `(.L_x_3) ;  /* 0x0000000108107547 */ /* 0x000fea000b800000 */
[----:B-1----:R-:W1:Y:S01]  /*0220*/  LDC.64 R2, c[0x0][0x8a8] ;  /* 0x00022a00ff027b82 */ /* 0x002e620000000a00 */
[----:B------:R-:W1:Y:S02]  /*0230*/  LDCU.64 UR4, c[0x0][0x358] ;  /* 0x00006b00ff0477ac */ /* 0x000e640008000a00 */
[----:B-1----:R2:W5:Y:S01]  /*0240*/  LDG.E R38, desc[UR4][R2.64] ;  /* 0x0000000402267981 */ /* 0x002562000c1e1900 */
[----:B------:R-:W-:Y:S05]  /*0250*/  BRA `(.L_x_2) ;  /* 0x0000000000087947 */ /* 0x000fea0003800000 */
.L_x_3:
[----:B------:R-:W2:Y:S02]  /*0260*/  LDCU UR4, c[0x0][0x8a0] ;  /* 0x00011400ff0477ac */ /* 0x000ea40008000800 */
[----:B--2---:R-:W-:Y:S02]  /*0270*/  MOV R38, UR4 ;  /* 0x0000000400267c02 */ /* 0x004fe40008000f00 */
.L_x_2:
[----:B------:R-:W-:Y:S01]  /*0280*/  IMAD.U32 R0, RZ, RZ, UR13 ;  /* 0x0000000dff007e24 */ /* 0x000fe2000f8e00ff */
[----:B------:R-:W-:Y:S04]  /*0290*/  BSSY.RECONVERGENT B0, `(.L_x_4) ;  /* 0x000000c000007945 */ /* 0x000fe80003800200 */
[C---:B------:R-:W-:Y:S02]  /*02a0*/  ISETP.NE.OR P2, PT, R0.reuse, 0x1, !P1 ;  /* 0x000000010000780c */ /* 0x040fe40004f45670 */
[----:B------:R-:W-:-:S11]  /*02b0*/  ISETP.NE.OR P0, PT, R0, 0x3, !P1 ;  /* 0x000000030000780c */ /* 0x000fd60004f05670 */
[----:B------:R-:W-:Y:S05]  /*02c0*/  @P2 BRA `(.L_x_5) ;  /* 0x0000000000202947 */ /* 0x000fea0003800000 */
[----:B------:R-:W3:Y:S02]  /*02d0*/  LDCU.64 UR4, c[0x0][0x348] ;  /* 0x00006900ff0477ac */ /* 0x000ee40008000a00 */
[----:B---3--:R-:W-:Y:S02]  /*02e0*/  UIADD3 UR6, UP1, UPT, UR4, 0x80, URZ ;  /* 0x0000008004067890 */ /* 0x008fe4000ff3e0ff */
[----:B------:R-:W-:Y:S02]  /*02f0*/  UIADD3 UR4, UP0, UPT, UR4, 0x180, URZ ;  /* 0x0000018004047890 */ /* 0x000fe4000ff1e0ff */
[----:B------:R-:W-:Y:S02]  /*0300*/  UIADD3.X UR7, UPT, UPT, URZ, UR5, URZ, UP1, !UPT ;  /* 0x00000005ff077290 */ /* 0x000fe40008ffe4ff */
[----:B------:R-:W-:-:S07]  /*0310*/  UIADD3.X UR5, UPT, UPT, URZ, UR5, URZ, UP0, !UPT ;  /* 0x00000005ff057290 */ /* 0x000fce00087fe4ff */
[----:B------:R3:W-:Y:S02]  /*0320*/  UTMACCTL.PF [UR6] ;  /* 0x00000000060079b9 */ /* 0x0007e40008040000 */
[----:B------:R3:W-:Y:S02]  /*0330*/  UTMACCTL.PF [UR4] ;  /* 0x00000000040079b9 */ /* 0x0007e40008040000 */
[----:B---3--:R-:W-:Y:S01]  /*0340*/  NOP ;  /* 0x0000000000007918 */ /* 0x008fe20000000000 */
.L_x_5:
[----:B------:R-:W-:Y:S05]  /*0350*/  BSYNC.RECONVERGENT B0 ;  /* 0x0000000000007941 */ /* 0x000fea0003800200 */
.L_x_4:
[----:B------:R-:W-:Y:S04]  /*0360*/  BSSY.RECONVERGENT B0, `(.L_x_6) ;  /* 0x000000a000007945 */ /* 0x000fe80003800200 */
        /* <DEDUP_REMOVED lines=9> */
.L_x_7:
[----:B------:R-:W-:Y:S05]  /*0400*/  BSYNC.RECONVERGENT B0 ;  /* 0x0000000000007941 */ /* 0x000fea0003800200 */
.L_x_6:
[----:B------:R-:W3:Y:S01]  /*0410*/  LDCU.64 UR4, c[0x0][0x888] ;  /* 0x00011100ff0477ac */ /* 0x000ee20008000a00 */
[----:B------:R-:W-:Y:S02]  /*0420*/  UISETP.EQ.U32.AND UP1, UPT, UR8, URZ, UPT ;  /* 0x000000ff0800728c */ /* 0x000fe4000bf22070 */
[----:B------:R-:W-:Y:S02]  /*0430*/  UPLOP3.LUT UP3, UPT, UPT, UPT, UPT, 0x80, 0x8 ;  /* 0x000000000008789c */ /* 0x000fe40003f6f070 */
[----:B---3--:R-:W-:-:S04]  /*0440*/  UISETP.NE.U32.AND UP0, UPT, UR4, URZ, UPT ;  /* 0x000000ff0400728c */ /* 0x008fc8000bf05070 */
[----:B------:R-:W-:-:S04]  /*0450*/  UISETP.NE.AND.EX UP0, UPT, UR5, URZ, UPT, UP0 ;  /* 0x000000ff0500728c */ /* 0x000fc8000bf05300 */
[----:B------:R-:W-:-:S04]  /*0460*/  UISETP.EQ.OR.EX UP2, UPT, UR9, URZ, !UP0, UP1 ;  /* 0x000000ff0900728c */ /* 0x000fc8000c742710 */
[----:B------:R-:W-:-:S05]  /*0470*/  UP2UR UR60, UPR, URZ, 0x4 ;  /* 0x00000004ff3c7883 */ /* 0x000fca0008000000 */
[----:B------:R-:W-:Y:S07]  /*0480*/  BRA.U !UP2, `(.L_x_8) ;  /* 0x000000010a207547 */ /* 0x000fee000b800000 */
[----:B------:R-:W-:Y:S01]  /*0490*/  UISETP.NE.U32.AND UP1, UPT, UR8, URZ, UPT ;  /* 0x000000ff0800728c */ /* 0x000fe2000bf25070 */
[----:B-----5:R-:W-:Y:S01]  /*04a0*/  FSETP.NEU.AND P0, PT, R39, RZ, PT ;  /* 0x000000ff2700720b */ /* 0x020fe20003f0d000 */
[----:B------:R-:W-:Y:S02]  /*04b0*/  USEL UR4, URZ, 0xffffffff, UP0 ;  /* 0xffffffffff047887 */ /* 0x000fe40008000000 */
[----:B------:R-:W-:-:S10]  /*04c0*/  UISETP.NE.AND.EX UP1, UPT, UR9, URZ, UPT, UP1 ;  /* 0x000000ff0900728c */ /* 0x000fd4000bf25310 */
[----:B------:R-:W-:Y:S01]  /*04d0*/  VOTEU.ANY UP0, P0 ;  /* 0x0000000000ff7886 */ /* 0x000fe20000000100 */
[----:B------:R-:W-:-:S04]  /*04e0*/  @!UP1 USEL UR4, URZ, 0xffffffff, UP0 ;  /* 0xffffffffff049887 */ /* 0x000fc80008000000 */
[----:B------:R-:W-:-:S04]  /*04f0*/  ULOP3.LUT UR4, UR4, 0x1, URZ, 0xc0, !UPT ;  /* 0x0000000104047892 */ /* 0x000fc8000f8ec0ff */
[----:B------:R-:W-:-:S11]  /*0500*/  UISETP.NE.U32.AND UP3, UPT, UR4, 0x1, UPT ;  /* 0x000000010400788c */ /* 0x000fd6000bf65070 */
.L_x_8:
[----:B------:R-:W3:Y:S01]  /*0510*/  SHFL.IDX PT, R0, R81, RZ, 0x1f ;  /* 0x00001fff51007589 */ /* 0x000ee200000e0000 */
[----:B------:R-:W-:-:S04]  /*0520*/  UISETP.NE.AND UP0, UPT, UR13, 0x2, UPT ;  /* 0x000000020d00788c */ /* 0x000fc8000bf05270 */
[----:B------:R-:W-:Y:S02]  /*0530*/  UISETP.EQ.AND UP1, UPT, UR48, URZ, !UP0 ;  /* 0x000000ff3000728c */ /* 0x000fe4000c722270 */
[----:B------:R-:W-:-:S04]  /*0540*/  USEL UR34, URZ, 0x1, UP0 ;  /* 0x00000001ff227887 */ /* 0x000fc80008000000 */
[----:B------:R-:W-:Y:S02]  /*0550*/  PLOP3.LUT P3, PT, P1, PT, UP1, 0x80, 0x8 ;  /* 0x000000000008781c */ /* 0x000fe40000f6f018 */
[----:B---3--:R-:W-:-:S13]  /*0560*/  ISETP.NE.AND P0, PT, R0, RZ, PT ;  /* 0x000000ff0000720c */ /* 0x008fda0003f05270 */
[----:B------:R-:W-:Y:S05]  /*0570*/  @P0 BRA `(.L_x_9) ;  /* 0x0000000000d40947 */ /* 0x000fea0003800000 */
[----:B------:R-:W-:Y:S01]  /*0580*/  ELECT P0, URZ, PT ;  /* 0x0000000000ff782f */ /* 0x000fe20003800000 */
[----:B------:R-:W-:-:S12]  /*0590*/  BSSY.RECONVERGENT B0, `(.L_x_9) ;  /* 0x0000033000007945 */ /* 0x000fd80003800200 */
[----:B------:R-:W-:Y:S05]  /*05a0*/  @!P0 BRA `(.L_x_10) ;  /* 0x0000000000c48947 */ /* 0x000fea0003800000 */
[----:B------:R-:W3:Y:S01]  /*05b0*/  S2UR UR5, SR_CgaCtaId ;  /* 0x00000000000579c3 */ /* 0x000ee20000008800 */
[----:B------:R-:W-:Y:S01]  /*05c0*/  UMOV UR4, 0x400 ;  /* 0x0000040000047882 */ /* 0x000fe20000000000 */
[----:B------:R-:W-:Y:S01]  /*05d0*/  UMOV UR8, 0x1 ;  /* 0x0000000100087882 */ /* 0x000fe20000000000 */
[----:B------:R-:W-:Y:S01]  /*05e0*/  UMOV UR6, 0x2 ;  /* 0x0000000200067882 */ /* 0x000fe20000000000 */
[----:B------:R-:W-:-:S04]  /*05f0*/  UIADD3 UR8, UPT, UPT, -UR8, 0x100000, URZ ;  /* 0x0010000008087890 */ /* 0x000fc8000fffe1ff */
[----:B------:R-:W-:Y:S02]  /*0600*/  USHF.L.U32 UR9, UR8, 0xb, URZ ;  /* 0x0000000b08097899 */ /* 0x000fe400080006ff */
[----:B------:R-:W-:Y:S02]  /*0610*/  USHF.L.U32 UR8, UR8, 0x1, URZ ;  /* 0x0000000108087899 */ /* 0x000fe400080006ff */
[----:B------:R-:W-:-:S04]  /*0620*/  UIADD3 UR6, UPT, UPT, -UR6, 0x100000, URZ ;  /* 0x0010000006067890 */ /* 0x000fc8000fffe1ff */
[----:B------:R-:W-:Y:S02]  /*0630*/  USHF.L.U32 UR7, UR6, 0xb, URZ ;  /* 0x0000000b06077899 */ /* 0x000fe400080006ff */
[----:B------:R-:W-:Y:S02]  /*0640*/  USHF.L.U32 UR6, UR6, 0x1, URZ ;  /* 0x0000000106067899 */ /* 0x000fe400080006ff */
[----:B---3--:R-:W-:Y:S01]  /*0650*/  ULEA UR4, UR5, UR4, 0x18 ;  /* 0x0000000405047291 */ /* 0x008fe2000f8ec0ff */
[----:B------:R-:W3:Y:S11]  /*0660*/  FENCE.VIEW.ASYNC.S ;  /* 0x00000000000073c6 */ /* 0x000ef60000000000 */
[----:B---3--:R3:W4:Y:S01]  /*0670*/  SYNCS.EXCH.64 URZ, [UR4], UR8 ;  /* 0x0000000804ff75b2 */ /* 0x0087220008000100 */
[----:B------:R3:W1:Y:S01]  /*0680*/  SYNCS.EXCH.64 URZ, [UR4+0x90], UR6 ;  /* 0x0000900604ff75b2 */ /* 0x0006620008000100 */
        /* <DEDUP_REMOVED lines=33> */
[----:B------:R3:W1:Y:S02]  /*08a0*/  SYNCS.EXCH.64 URZ, [UR4+0x118], UR6 ;  /* 0x0001180604ff75b2 */ /* 0x0006640008000100 */
[----:B---34-:R-:W-:Y:S01]  /*08b0*/  NOP ;  /* 0x0000000000007918 */ /* 0x018fe20000000000 */
.L_x_10:
[----:B------:R-:W-:Y:S05]  /*08c0*/  BSYNC.RECONVERGENT B0 ;  /* 0x0000000000007941 */ /* 0x000fea0003800200 */
.L_x_9:
[----:B------:R-:W3:Y:S01]  /*08d0*/  SHFL.IDX PT, R0, R81, RZ, 0x1f ;  /* 0x00001fff51007589 */ /* 0x000ee200000e0000 */
[----:B------:R-:W-:Y:S01]  /*08e0*/  NOP ;  /* 0x0000000000007918 */ /* 0x000fe20000000000 */
[----:B---3--:R-:W-:-:S13]  /*08f0*/  ISETP.NE.AND P0, PT, R0, 0x1, PT ;  /* 0x000000010000780c */ /* 0x008fda0003f05270 */
[----:B------:R-:W-:Y:S05]  /*0900*/  @P0 BRA `(.L_x_11) ;  /* 0x0000000000400947 */ /* 0x000fea0003800000 */
        /* <DEDUP_REMOVED lines=9> */
[----:B------:R-:W-:Y:S01]  /*09a0*/  USHF.L.U32 UR6, UR6, 0x1, URZ ;  /* 0x0000000106067899 */ /* 0x000fe200080006ff */
[----:B------:R-:W-:Y:S01]  /*09b0*/  ELECT P0, URZ, PT ;  /* 0x0000000000ff782f */ /* 0x000fe20003800000 */
[----:B---3--:R-:W-:Y:S01]  /*09c0*/  ULEA UR4, UR5, UR4, 0x18 ;  /* 0x0000000405047291 */ /* 0x008fe2000f8ec0ff */
[----:B------:R-:W3:Y:S11]  /*09d0*/  FENCE.VIEW.ASYNC.S ;  /* 0x00000000000073c6 */ /* 0x000ef60000000000 */
[----:B---3--:R3:W4:Y:S01]  /*09e0*/  SYNCS.EXCH.64 URZ, [UR4+0x120], UR8 ;  /* 0x0001200804ff75b2 */ /* 0x0087220008000100 */
[----:B------:R3:W1:Y:S01]  /*09f0*/  SYNCS.EXCH.64 URZ, [UR4+0x128], UR6 ;  /* 0x0001280604ff75b2 */ /* 0x0006620008000100 */
[----:B------:R-:W-:Y:S01]  /*0a00*/  NOP ;  /* 0x0000000000007918 */ /* 0x000fe20000000000 */
.L_x_11:
[----:B------:R-:W2:Y:S01]  /*0a10*/  SHFL.IDX PT, R0, R81, RZ, 0x1f ;  /* 0x00001fff51007589 */ /* 0x000ea200000e0000 */
[----:B------:R-:W-:Y:S01]  /*0a20*/  NOP ;  /* 0x0000000000007918 */ /* 0x000fe20000000000 */
[----:B--2---:R-:W-:-:S13]  /*0a30*/  ISETP.NE.AND P0, PT, R0, 0x3, PT ;  /* 0x000000030000780c */ /* 0x004fda0003f05270 */
[----:B------:R-:W-:Y:S05]  /*0a40*/  @P0 BRA `(.L_x_12) ;  /* 0x0000000000300947 */ /* 0x000fea0003800000 */
[----:B------:R-:W2:Y:S01]  /*0a50*/  S2UR UR5, SR_CgaCtaId ;  /* 0x00000000000579c3 */ /* 0x000ea20000008800 */
[----:B---3--:R-:W-:Y:S01]  /*0a60*/  UMOV UR6, 0x400 ;  /* 0x0000040000067882 */ /* 0x008fe20000000000 */
[----:B------:R-:W-:Y:S01]  /*0a70*/  UMOV UR4, 0x20 ;  /* 0x0000002000047882 */ /* 0x000fe20000000000 */
[----:B------:R-:W-:Y:S01]  /*0a80*/  ELECT P0, URZ, PT ;  /* 0x0000000000ff782f */ /* 0x000fe20003800000 */
[----:B--2---:R-:W-:Y:S02]  /*0a90*/  ULEA UR6, UR5, UR6, 0x18 ;  /* 0x0000000605067291 */ /* 0x004fe4000f8ec0ff */
[----:B------:R-:W-:-:S04]  /*0aa0*/  UIADD3 UR4, UPT, UPT, -UR4, 0x100000, URZ ;  /* 0x0010000004047890 */ /* 0x000fc8000fffe1ff */
[----:B------:R-:W-:Y:S02]  /*0ab0*/  USHF.L.U32 UR5, UR4, 0xb, URZ ;  /* 0x0000000b04057899 */ /* 0x000fe400080006ff */
[----:B------:R-:W-:Y:S01]  /*0ac0*/  USHF.L.U32 UR4, UR4, 0x1, URZ ;  /* 0x0000000104047899 */ /* 0x000fe200080006ff */
[----:B------:R-:W2:Y:S11]  /*0ad0*/  FENCE.VIEW.ASYNC.S ;  /* 0x00000000000073c6 */ /* 0x000eb60000000000 */
[----:B--2---:R2:W3:Y:S01]  /*0ae0*/  SYNCS.EXCH.64 URZ, [UR6+0x130], UR4 ;  /* 0x0001300406ff75b2 */ /* 0x0044e20008000100 */
[----:B------:R2:W1:Y:S01]  /*0af0*/  SYNCS.EXCH.64 URZ, [UR6+0x138], UR4 ;  /* 0x0001380406ff75b2 */ /* 0x0004620008000100 */
[----:B------:R-:W-:Y:S01]  /*0b00*/  NOP ;  /* 0x0000000000007918 */ /* 0x000fe20000000000 */
.L_x_12:
[----:B------:R-:W4:Y:S01]  /*0b10*/  SHFL.IDX PT, R0, R81, RZ, 0x1f ;  /* 0x00001fff51007589 */ /* 0x000f2200000e0000 */
[----:B------:R-:W-:Y:S01]  /*0b20*/  NOP ;  /* 0x0000000000007918 */ /* 0x000fe20000000000 */
[----:B----4-:R-:W-:-:S13]  /*0b30*/  ISETP.NE.AND P0, PT, R0, 0x4, PT ;  /* 0x000000040000780c */ /* 0x010fda0003f05270 */
[----:B------:R-:W-:Y:S05]  /*0b40*/  @P0 BRA `(.L_x_13) ;  /* 0x00000000004c0947 */ /* 0x000fea0003800000 */
[----:B--2---:R-:W2:Y:S01]  /*0b50*/  S2UR UR5, SR_CgaCtaId ;  /* 0x00000000000579c3 */ /* 0x004ea20000008800 */
[----:B---3--:R-:W-:Y:S01]  /*0b60*/  UMOV UR4, 0x3a0 ;  /* 0x000003a000047882 */ /* 0x008fe20000000000 */
[----:B------:R-:W-:Y:S01]  /*0b70*/  UMOV UR6, 0x400 ;  /* 0x0000040000067882 */ /* 0x000fe20000000000 */
[----:B------:R-:W-:Y:S01]  /*0b80*/  USEL UR4, UR4, 0x320, UP3 ;  /* 0x0000032004047887 */ /* 0x000fe20009800000 */
[----:B------:R-:W-:Y:S01]  /*0b90*/  UMOV UR8, 0x1 ;  /* 0x0000000100087882 */ /* 0x000fe20000000000 */
[----:B------:R-:W-:Y:S01]  /*0ba0*/  ELECT P0, URZ, PT ;  /* 0x0000000000ff782f */ /* 0x000fe20003800000 */
[----:B------:R-:W-:-:S04]  /*0bb0*/  UIADD3 UR8, UPT, UPT, -UR8, 0x100000, URZ ;  /* 0x0010000008087890 */ /* 0x000fc8000fffe1ff */
[----:B------:R-:W-:Y:S02]  /*0bc0*/  USHF.L.U32 UR9, UR8, 0xb, URZ ;  /* 0x0000000b08097899 */ /* 0x000fe400080006ff */
[----:B------:R-:W-:Y:S02]  /*0bd0*/  USHF.L.U32 UR8, UR8, 0x1, URZ ;  /* 0x0000000108087899 */ /* 0x000fe400080006ff */
[----:B--2---:R-:W-:Y:S02]  /*0be0*/  ULEA UR6, UR5, UR6, 0x18 ;  /* 0x0000000605067291 */ /* 0x004fe4000f8ec0ff */
[----:B------:R-:W-:-:S04]  /*0bf0*/  UIADD3 UR4, UPT, UPT, -UR4, 0x100000, URZ ;  /* 0x0010000004047890 */ /* 0x000fc8000fffe1ff */
[----:B------:R-:W-:Y:S02]  /*0c00*/  USHF.L.U32 UR5, UR4, 0xb, URZ ;  /* 0x0000000b04057899 */ /* 0x000fe400080006ff */
[----:B------:R-:W-:Y:S01]  /*0c10*/  USHF.L.U32 UR4, UR4, 0x1, URZ ;  /* 0x0000000104047899 */ /* 0x000fe200080006ff */
[----:B------:R-:W2:Y:S03]  /*0c20*/  FENCE.VIEW.ASYNC.S ;  /* 0x00000000000073c6 */ /* 0x000ea60000000000 */
[----:B--2---:R4:W2:Y:S08]  /*0c30*/  SYNCS.EXCH.64 URZ, [UR6+0x140], UR8 ;  /* 0x0001400806ff75b2 */ /* 0x0048b00008000100 */
[----:B------:R4:W3:Y:S01]  /*0c40*/  SYNCS.EXCH.64 URZ, [UR6+0x150], UR4 ;  /* 0x0001500406ff75b2 */ /* 0x0008e20008000100 */
[----:B------:R4:W1:Y:S01]  /*0c50*/  SYNCS.EXCH.64 URZ, [UR6+0x148], UR8 ;  /* 0x0001480806ff75b2 */ /* 0x0008620008000100 */
[----:B------:R4:W1:Y:S02]  /*0c60*/  SYNCS.EXCH.64 URZ, [UR6+0x158], UR4 ;  /* 0x0001580406ff75b2 */ /* 0x0008640008000100 */
[----:B----4-:R-:W-:Y:S01]  /*0c70*/  NOP ;  /* 0x0000000000007918 */ /* 0x010fe20000000000 */
.L_x_13:
[----:B------:R-:W4:Y:S01]  /*0c80*/  SHFL.IDX PT, R0, R81, RZ, 0x1f ;  /* 0x00001fff51007589 */ /* 0x000f2200000e0000 */
[----:B------:R-:W-:Y:S01]  /*0c90*/  NOP ;  /* 0x0000000000007918 */ /* 0x000fe20000000000 */
[----:B----4-:R-:W-:-:S13]  /*0ca0*/  ISETP.NE.AND P0, PT, R0, 0x5, PT ;  /* 0x000000050000780c */ /* 0x010fda0003f05270 */
[----:B------:R-:W-:Y:S05]  /*0cb0*/  @P0 BRA `(.L_x_14) ;  /* 0x0000000000580947 */ /* 0x000fea0003800000 */
[----:B--2---:R-:W2:Y:S01]  /*0cc0*/  S2UR UR5, SR_CgaCtaId ;  /* 0x00000000000579c3 */ /* 0x004ea20000008800 */
[----:B---3--:R-:W-:Y:S01]  /*0cd0*/  UMOV UR4, 0x400 ;  /* 0x0000040000047882 */ /* 0x008fe20000000000 */
        /* <DEDUP_REMOVED lines=9> */
[----:B--2---:R-:W-:Y:S01]  /*0d70*/  ULEA UR4, UR5, UR4, 0x18 ;  /* 0x0000000405047291 */ /* 0x004fe2000f8ec0ff */
[----:B------:R-:W2:Y:S11]  /*0d80*/  FENCE.VIEW.ASYNC.S ;  /* 0x00000000000073c6 */ /* 0x000eb60000000000 */
[----:B--2---:R4:W2:Y:S01]  /*0d90*/  SYNCS.EXCH.64 URZ, [UR4+0x160], UR6 ;  /* 0x0001600604ff75b2 */ /* 0x0048a20008000100 */
[----:B------:R4:W3:Y:S01]  /*0da0*/  SYNCS.EXCH.64 URZ, [UR4+0x180], UR8 ;  /* 0x0001800804ff75b2 */ /* 0x0008e20008000100 */
[----:B------:R4:W1:Y:S01]  /*0db0*/  SYNCS.EXCH.64 URZ, [UR4+0x168], UR6 ;  /* 0x0001680604ff75b2 */ /* 0x0008620008000100 */
[----:B------:R4:W1:Y:S01]  /*0dc0*/  SYNCS.EXCH.64 URZ, [UR4+0x188], UR8 ;  /* 0x0001880804ff75b2 */ /* 0x0008620008000100 */
[----:B------:R4:W1:Y:S01]  /*0dd0*/  SYNCS.EXCH.64 URZ, [UR4+0x170], UR6 ;  /* 0x0001700604ff75b2 */ /* 0x0008620008000100 */
[----:B------:R4:W1:Y:S01]  /*0de0*/  SYNCS.EXCH.64 URZ, [UR4+0x190], UR8 ;  /* 0x0001900804ff75b2 */ /* 0x0008620008000100 */
[----:B------:R4:W1:Y:S01]  /*0df0*/  SYNCS.EXCH.64 URZ, [UR4+0x178], UR6 ;  /* 0x0001780604ff75b2 */ /* 0x0008620008000100 */
[----:B------:R4:W1:Y:S02]  /*0e00*/  SYNCS.EXCH.64 URZ, [UR4+0x198], UR8 ;  /* 0x0001980804ff75b2 */ /* 0x0008640008000100 */
[----:B----4-:R-:W-:Y:S01]  /*0e10*/  NOP ;  /* 0x0000000000007918 */ /* 0x010fe20000000000 */
.L_x_14:
[----:B------:R-:W4:Y:S01]  /*0e20*/  SHFL.IDX PT, R0, R81, RZ, 0x1f ;  /* 0x00001fff51007589 */ /* 0x000f2200000e0000 */
[----:B------:R-:W-:Y:S01]  /*0e30*/  ISETP.NE.OR P1, PT, RZ, UR13, !P1 ;  /* 0x0000000dff007c0c */ /* 0x000fe2000cf25670 */
[----:B------:R-:W-:Y:S01]  /*0e40*/  NOP ;  /* 0x0000000000007918 */ /* 0x000fe20000000000 */
[----:B----4-:R-:W-:-:S13]  /*0e50*/  ISETP.NE.AND P0, PT, R0, 0x3, PT ;  /* 0x000000030000780c */ /* 0x010fda0003f05270 */
[----:B------:R-:W-:Y:S05]  /*0e60*/  @P0 BRA `(.L_x_15) ;  /* 0x0000000000380947 */ /* 0x000fea0003800000 */
[----:B--2---:R-:W2:Y:S01]  /*0e70*/  S2UR UR5, SR_CgaCtaId ;  /* 0x00000000000579c3 */ /* 0x004ea20000008800 */
[----:B---3--:R-:W-:Y:S01]  /*0e80*/  UMOV UR4, 0x400 ;  /* 0x0000040000047882 */ /* 0x008fe20000000000 */
[----:B------:R-:W-:Y:S01]  /*0e90*/  UMOV UR6, 0x20 ;  /* 0x0000002000067882 */ /* 0x000fe20000000000 */
[----:B------:R-:W-:Y:S01]  /*0ea0*/  ELECT P0, URZ, PT ;  /* 0x0000000000ff782f */ /* 0x000fe20003800000 */
[----:B------:R-:W-:-:S04]  /*0eb0*/  UIADD3 UR6, UPT, UPT, -UR6, 0x100000, URZ ;  /* 0x0010000006067890 */ /* 0x000fc8000fffe1ff */
[----:B------:R-:W-:Y:S02]  /*0ec0*/  USHF.L.U32 UR7, UR6, 0xb, URZ ;  /* 0x0000000b06077899 */ /* 0x000fe400080006ff */
[----:B------:R-:W-:Y:S02]  /*0ed0*/  USHF.L.U32 UR6, UR6, 0x1, URZ ;  /* 0x0000000106067899 */ /* 0x000fe400080006ff */
[----:B--2---:R-:W-:Y:S01]  /*0ee0*/  ULEA UR4, UR5, UR4, 0x18 ;  /* 0x0000000405047291 */ /* 0x004fe2000f8ec0ff */
[----:B------:R-:W2:Y:S11]  /*0ef0*/  FENCE.VIEW.ASYNC.S ;  /* 0x00000000000073c6 */ /* 0x000eb60000000000 */
[----:B--2---:R4:W2:Y:S01]  /*0f00*/  SYNCS.EXCH.64 URZ, [UR4+0x1a0], UR6 ;  /* 0x0001a00604ff75b2 */ /* 0x0048a20008000100 */
[----:B------:R4:W3:Y:S01]  /*0f10*/  SYNCS.EXCH.64 URZ, [UR4+0x1b0], UR6 ;  /* 0x0001b00604ff75b2 */ /* 0x0008e20008000100 */
[----:B------:R4:W1:Y:S01]  /*0f20*/  SYNCS.EXCH.64 URZ, [UR4+0x1a8], UR6 ;  /* 0x0001a80604ff75b2 */ /* 0x0008620008000100 */
[----:B------:R4:W1:Y:S02]  /*0f30*/  SYNCS.EXCH.64 URZ, [UR4+0x1b8], UR6 ;  /* 0x0001b80604ff75b2 */ /* 0x0008640008000100 */
[----:B----4-:R-:W-:Y:S01]  /*0f40*/  NOP ;  /* 0x0000000000007918 */ /* 0x010fe20000000000 */
.L_x_15:
[----:B---3--:R-:W3:Y:S01]  /*0f50*/  S2UR UR7, SR_CgaCtaId ;  /* 0x00000000000779c3 */ /* 0x008ee20000008800 */
[----:B------:R-:W-:Y:S01]  /*0f60*/  VOTEU.ALL UP0, P1 ;  /* 0x0000000000ff7886 */ /* 0x000fe20000800000 */
[----:B--2---:R-:W-:Y:S01]  /*0f70*/  UMOV UR4, 0x20 ;  /* 0x0000002000047882 */ /* 0x004fe20000000000 */
[----:B------:R-:W-:Y:S01]  /*0f80*/  NOP ;  /* 0x0000000000007918 */ /* 0x000fe20000000000 */
[----:B------:R-:W-:Y:S01]  /*0f90*/  LOP3.LUT R0, R69, 0x1f, RZ, 0xc0, !PT ;  /* 0x0000001f45007812 */ /* 0x000fe200078ec0ff */
[----:B------:R-:W-:Y:S01]  /*0fa0*/  UISETP.NE.AND UP4, UPT, UR13, URZ, UPT ;  /* 0x000000ff0d00728c */ /* 0x000fe2000bf85270 */
[----:B------:R-:W-:Y:S01]  /*0fb0*/  @!UP0 UMOV UR6, 0x400 ;  /* 0x0000040000068882 */ /* 0x000fe20000000000 */
[----:B------:R-:W-:-:S04]  /*0fc0*/  @!UP0 UIADD3 UR4, UPT, UPT, -UR4, 0x100000, URZ ;  /* 0x0010000004048890 */ /* 0x000fc8000fffe1ff */
[----:B------:R-:W-:Y:S02]  /*0fd0*/  @!UP0 USHF.L.U32 UR5, UR4, 0xb, URZ ;  /* 0x0000000b04058899 */ /* 0x000fe400080006ff */
[----:B------:R-:W-:Y:S02]  /*0fe0*/  @!UP0 USHF.L.U32 UR4, UR4, 0x1, URZ ;  /* 0x0000000104048899 */ /* 0x000fe400080006ff */
[----:B---3--:R-:W-:Y:S01]  /*0ff0*/  @!UP0 ULEA UR6, UR7, UR6, 0x18 ;  /* 0x0000000607068291 */ /* 0x008fe2000f8ec0ff */
[----:B------:R-:W2:Y:S01]  /*1000*/  LDCU UR7, c[0x0][0x36c] ;  /* 0x00006d80ff0777ac */ /* 0x000ea20008000800 */
[----:B------:R-:W-:Y:S01]  /*1010*/  VOTEU.ALL UP0, P1 ;  /* 0x0000000000ff7886 */ /* 0x000fe20000800000 */
[----:B------:R-:W3:Y:S09]  /*1020*/  FENCE.VIEW.ASYNC.S ;  /* 0x00000000000073c6 */ /* 0x000ef20000000000 */
[----:B---3--:R3:W4:Y:S01]  /*1030*/  @!UP0 SYNCS.EXCH.64 URZ, [UR6+0x1c0], UR4 ;  /* 0x0001c00406ff85b2 */ /* 0x0087220008000100 */
[----:B--2---:R-:W-:-:S09]  /*1040*/  UISETP.EQ.U32.AND UP5, UPT, UR7, 0x1, UPT ;  /* 0x000000010700788c */ /* 0x004fd2000bfa2070 */
[----:B---3--:R-:W-:Y:S05]  /*1050*/  BRA.U !UP5, `(.L_x_16) ;  /* 0x000000010d087547 */ /* 0x008fea000b800000 */
[----:B-1--4-:R-:W-:Y:S01]  /*1060*/  UCGABAR_ARV ;  /* 0x00000000000079c7 */ /* 0x012fe20008000000 */
[----:B------:R-:W-:Y:S05]  /*1070*/  BRA `(.L_x_17) ;  /* 0x0000000000047947 */ /* 0x000fea0003800000 */
.L_x_16:
[----:B-1--4-:R-:W-:Y:S01]  /*1080*/  NOP ;  /* 0x0000000000007918 */ /* 0x012fe20000000000 */
.L_x_17:
[----:B------:R-:W1:Y:S01]  /*1090*/  S2UR UR19, SR_CTAID.X ;  /* 0x00000000001379c3 */ /* 0x000e620000002500 */
[----:B------:R-:W-:-:S05]  /*10a0*/  CS2R.32 R3, SR_CgaSize ;  /* 0x0000000000037805 */ /* 0x000fca0000008a00 */
[----:B------:R-:W-:-:S05]  /*10b0*/  IMAD R3, R3, -0xa0, RZ ;  /* 0xffffff6003037824 */ /* 0x000fca00078e02ff */
[----:B------:R-:W-:-:S14]  /*10c0*/  R2UR UR5, R3 ;  /* 0x00000000030572ca */ /* 0x000fdc00000e0000 */
[----:B------:R-:W2:Y:S01]  /*10d0*/  LDCU UR5, c[0x0][UR5+0x2b0] ;  /* 0x00005600050577ac */ /* 0x000ea20008000800 */
[----:B------:R-:W-:-:S05]  /*10e0*/  CS2R.32 R3, SR_CgaSize ;  /* 0x0000000000037805 */ /* 0x000fca0000008a00 */
[----:B------:R-:W-:-:S05]  /*10f0*/  IMAD R3, R3, -0xa0, RZ ;  /* 0xffffff6003037824 */ /* 0x000fca00078e02ff */
[----:B------:R-:W-:-:S14]  /*1100*/  R2UR UR4, R3 ;  /* 0x00000000030472ca */ /* 0x000fdc00000e0000 */
[----:B------:R-:W3:Y:S01]  /*1110*/  LDCU UR4, c[0x0][UR4+0x2b4] ;  /* 0x00005680040477ac */ /* 0x000ee20008000800 */
[----:B------:R-:W4:Y:S01]  /*1120*/  S2UR UR7, SR_CTAID.Y ;  /* 0x00000000000779c3 */ /* 0x000f220000002600 */
[----:B------:R-:W3:Y:S01]  /*1130*/  LDCU UR18, c[0x0][0xb24] ;  /* 0x00016480ff1277ac */ /* 0x000ee20008000800 */
[----:B------:R-:W-:-:S05]  /*1140*/  CS2R.32 R3, SR_CgaSize ;  /* 0x0000000000037805 */ /* 0x000fca0000008a00 */
[----:B------:R-:W-:-:S05]  /*1150*/  IMAD R3, R3, -0xa0, RZ ;  /* 0xffffff6003037824 */ /* 0x000fca00078e02ff */
[----:B------:R-:W-:-:S14]  /*1160*/  R2UR UR58, R3 ;  /* 0x00000000033a72ca */ /* 0x000fdc00000e0000 */
[----:B------:R-:W3:Y:S01]  /*1170*/  LDCU UR58, c[0x0][UR58+0x2a0] ;  /* 0x000054003a3a77ac */ /* 0x000ee20008000800 */
[----:B------:R-:W3:Y:S01]  /*1180*/  S2UR UR8, SR_CgaCtaId ;  /* 0x00000000000879c3 */ /* 0x000ee20000008800 */
[----:B------:R-:W-:-:S05]  /*1190*/  CS2R.32 R3, SR_CgaSize ;  /* 0x0000000000037805 */ /* 0x000fca0000008a00 */
[----:B------:R-:W-:-:S05]  /*11a0*/  IMAD R3, R3, -0xa0, RZ ;  /* 0xffffff6003037824 */ /* 0x000fca00078e02ff */
[----:B------:R-:W-:-:S14]  /*11b0*/  R2UR UR55, R3 ;  /* 0x00000000033772ca */ /* 0x000fdc00000e0000 */
[----:B------:R-:W3:Y:S01]  /*11c0*/  LDCU UR55, c[0x0][UR55+0x2a4] ;  /* 0x00005480373777ac */ /* 0x000ee20008000800 */
[----:B------:R-:W-:Y:S01]  /*11d0*/  UISETP.GT.U32.AND UP0, UPT, UR48, 0xffff, UPT ;  /* 0x0000ffff3000788c */ /* 0x000fe2000bf04070 */
[----:B------:R-:W-:Y:S01]  /*11e0*/  UMOV UR27, 0x5 ;  /* 0x00000005001b7882 */ /* 0x000fe20000000000 */
[----:B-1----:R-:W-:Y:S01]  /*11f0*/  I2FP.F32.U32 R3, UR19 ;  /* 0x0000001300037c45 */ /* 0x002fe20008201000 */
[----:B------:R-:W1:Y:S01]  /*1200*/  S2UR UR36, SR_CTAID.Z ;  /* 0x00000000002479c3 */ /* 0x000e620000002700 */
[----:B------:R-:W1:Y:S03]  /*1210*/  LDCU UR40, c[0x0][0xb24] ;  /* 0x00016480ff2877ac */ /* 0x000e660008000800 */
[----:B--2---:R-:W-:Y:S01]  /*1220*/  FMUL R3, R3, UR5 ;  /* 0x0000000503037c20 */ /* 0x004fe20008400000 */
[----:B------:R-:W-:Y:S01]  /*1230*/  USEL UR5, UR48, 0xffff, !UP0 ;  /* 0x0000ffff30057887 */ /* 0x000fe2000c000000 */
[----:B----4-:R-:W-:Y:S01]  /*1240*/  I2FP.F32.U32 R2, UR7 ;  /* 0x0000000700027c45 */ /* 0x010fe20008201000 */
[----:B------:R-:W2:Y:S03]  /*1250*/  LDCU UR26, c[0x0][0xb30] ;  /* 0x00016600ff1a77ac */ /* 0x000ea60008000800 */
[----:B------:R-:W4:Y:S01]  /*1260*/  F2I.U32.TRUNC.NTZ R3, R3 ;  /* 0x0000000300037305 */ /* 0x000f22000020f000 */
[----:B---3--:R-:W-:Y:S01]  /*1270*/  FMUL R2, R2, UR4 ;  /* 0x0000000402027c20 */ /* 0x008fe20008400000 */
[----:B------:R-:W-:-:S02]  /*1280*/  ULOP3.LUT UR24, UR5, 0xffff, URZ, 0xc0, !UPT ;  /* 0x0000ffff05187892 */ /* 0x000fc4000f8ec0ff */
[----:B------:R-:W-:Y:S02]  /*1290*/  USHF.L.U32 UR28, UR8, 0xb, URZ ;  /* 0x0000000b081c7899 */ /* 0x000fe400080006ff */
[----:B------:R-:W-:Y:S02]  /*12a0*/  UISETP.GE.AND UP2, UPT, UR18, 0x1, UPT ;  /* 0x000000011200788c */ /* 0x000fe4000bf46270 */
[----:B------:R-:W3:Y:S01]  /*12b0*/  F2I.U32.TRUNC.NTZ R2, R2 ;  /* 0x0000000200027305 */ /* 0x000ee2000020f000 */
[----:B------:R-:W-:Y:S01]  /*12c0*/  UMOV UR45, UR7 ;  /* 0x00000007002d7c82 */ /* 0x000fe20008000000 */
[----:B------:R-:W-:Y:S01]  /*12d0*/  UMOV UR46, UR19 ;  /* 0x00000013002e7c82 */ /* 0x000fe20008000000 */
[----:B----4-:R-:W-:Y:S02]  /*12e0*/  R2UR UR4, R3 ;  /* 0x00000000030472ca */ /* 0x010fe400000e0000 */
[----:B------:R-:W-:Y:S02]  /*12f0*/  PRMT R3, RZ, 0x7610, R3 ;  /* 0x00007610ff037816 */ /* 0x000fe40000000003 */
[----:B---3--:R-:W-:-:S02]  /*1300*/  R2UR UR6, R2 ;  /* 0x00000000020672ca */ /* 0x008fc400000e0000 */
[----:B------:R-:W-:-:S07]  /*1310*/  PRMT R2, RZ, 0x7610, R2 ;  /* 0x00007610ff027816 */ /* 0x000fce0000000002 */
[----:B------:R-:W-:-:S04]  /*1320*/  UIADD3 UR5, UPT, UPT, -UR4, URZ, URZ ;  /* 0x000000ff04057290 */ /* 0x000fc8000fffe1ff */
[----:B------:R-:W-:Y:S02]  /*1330*/  UIMAD UR58, UR58, UR5, UR19 ;  /* 0x000000053a3a72a4 */ /* 0x000fe4000f8e0213 */
[----:B------:R-:W-:-:S04]  /*1340*/  UIADD3 UR4, UPT, UPT, -UR6, URZ, URZ ;  /* 0x000000ff06047290 */ /* 0x000fc8000fffe1ff */
[----:B------:R-:W-:Y:S01]  /*1350*/  UIMAD UR55, UR55, UR4, UR7 ;  /* 0x00000004373772a4 */ /* 0x000fe2000f8e0207 */
[----:B-12---:R-:W-:Y:S11]  /*1360*/  BRA.U UP4, `(.L_x_18) ;  /* 0x00000001043c7547 */ /* 0x006ff6000b800000 */
[----:B------:R-:W-:Y:S02]  /*1370*/  UISETP.GT.U32.AND UP0, UPT, UR58, 0x1, UPT ;  /* 0x000000013a00788c */ /* 0x000fe4000bf04070 */
[----:B------:R-:W-:Y:S02]  /*1380*/  ULOP3.LUT UR4, UR58, 0xfffffffe, URZ, 0xc0, !UPT ;  /* 0xfffffffe3a047892 */ /* 0x000fe4000f8ec0ff */
[----:B------:R-:W-:Y:S02]  /*1390*/  UISETP.NE.AND UP1, UPT, UR55, URZ, UP0 ;  /* 0x000000ff3700728c */ /* 0x000fe40008725270 */
[----:B------:R-:W-:Y:S02]  /*13a0*/  UISETP.NE.AND UP0, UPT, UR55, 0x1, UP0 ;  /* 0x000000013700788c */ /* 0x000fe40008705270 */
[----:B------:R-:W-:Y:S02]  /*13b0*/  USEL UR7, URZ, 0x1, UP1 ;  /* 0x00000001ff077887 */ /* 0x000fe40008800000 */
[----:B------:R-:W-:-:S02]  /*13c0*/  USEL UR6, URZ, 0x4, UP0 ;  /* 0x00000004ff067887 */ /* 0x000fc40008000000 */
[----:B------:R-:W-:Y:S02]  /*13d0*/  USEL UR5, URZ, 0x2, UP1 ;  /* 0x00000002ff057887 */ /* 0x000fe40008800000 */
[----:B------:R-:W-:Y:S02]  /*13e0*/  ULEA UR4, UR55, UR4, 0x1 ;  /* 0x0000000437047291 */ /* 0x000fe4000f8e08ff */
[----:B------:R-:W-:Y:S02]  /*13f0*/  USEL UR8, URZ, 0x8, UP0 ;  /* 0x00000008ff087887 */ /* 0x000fe40008000000 */
[----:B------:R-:W-:-:S03]  /*1400*/  UIADD3 UR5, UPT, UPT, UR5, UR6, UR7 ;  /* 0x0000000605057290 */ /* 0x000fc6000fffe007 */
[----:B------:R-:W-:Y:S01]  /*1410*/  UMOV UR6, 0x3 ;  /* 0x0000000300067882 */ /* 0x000fe20000000000 */
[----:B------:R-:W-:Y:S02]  /*1420*/  UIADD3 UR5, UPT, UPT, UR5, UR8, URZ ;  /* 0x0000000805057290 */ /* 0x000fe4000fffe0ff */
[----:B------:R-:W-:-:S04]  /*1430*/  USHF.L.U32 UR4, UR6, UR4, URZ ;  /* 0x0000000406047299 */ /* 0x000fc800080006ff */
[----:B------:R-:W-:Y:S02]  /*1440*/  MOV R3, UR5 ;  /* 0x0000000500037c02 */ /* 0x000fe40008000f00 */
[----:B------:R-:W-:Y:S02]  /*1450*/  MOV R2, UR4 ;  /* 0x0000000400027c02 */ /* 0x000fe40008000f00 */
.L_x_18:
[----:B------:R-:W-:Y:S05]  /*1460*/  BRA.U !UP2, `(.L_x_19) ;  /* 0x000000010ad07547 */ /* 0x000fea000b800000 */
[----:B------:R-:W1:Y:S01]  /*1470*/  LDCU.128 UR20, c[0x0][0xb10] ;  /* 0x00016200ff1477ac */ /* 0x000e620008000c00 */
[----:B------:R-:W2:Y:S01]  /*1480*/  LDCU UR12, c[0x0][0x370] ;  /* 0x00006e00ff0c77ac */ /* 0x000ea20008000800 */
[----:B------:R-:W3:Y:S01]  /*1490*/  LDCU UR5, c[0x0][0x374] ;  /* 0x00006e80ff0577ac */ /* 0x000ee20008000800 */
[----:B------:R-:W4:Y:S01]  /*14a0*/  LDCU UR25, c[0x0][0xb0c] ;  /* 0x00016180ff1977ac */ /* 0x000f220008000800 */
[----:B------:R-:W4:Y:S01]  /*14b0*/  LDCU UR4, c[0x0][0xb20] ;  /* 0x00016400ff0477ac */ /* 0x000f220008000800 */
[----:B------:R-:W4:Y:S01]  /*14c0*/  LDCU.64 UR16, c[0x0][0xb28] ;  /* 0x00016500ff1077ac */ /* 0x000f220008000a00 */
[----:B-1----:R-:W-:Y:S02]  /*14d0*/  UISETP.NE.AND UP0, UPT, UR22, 0x1, UPT ;  /* 0x000000011600788c */ /* 0x002fe4000bf05270 */
[----:B---3--:R-:W-:Y:S02]  /*14e0*/  UIMAD.WIDE.U32 UR6, UR5, UR23, URZ ;  /* 0x00000017050672a5 */ /* 0x008fe4000f8e00ff */
[----:B--2---:R-:W-:-:S02]  /*14f0*/  UIMAD.WIDE.U32 UR8, UR12, UR20, URZ ;  /* 0x000000140c0872a5 */ /* 0x004fc4000f8e00ff */
[----:B----4-:R-:W-:Y:S02]  /*1500*/  UISETP.NE.AND UP1, UPT, UR25, 0x1, UPT ;  /* 0x000000011900788c */ /* 0x010fe4000bf25270 */
[----:B------:R-:W-:Y:S01]  /*1510*/  UISETP.NE.AND UP2, UPT, UR18, 0x1, UPT ;  /* 0x000000011200788c */ /* 0x000fe2000bf45270 */
[----:B------:R-:W-:Y:S02]  /*1520*/  UMOV UR6, UR7 ;  /* 0x0000000700067c82 */ /* 0x000fe40008000000 */
[----:B------:R-:W-:Y:S01]  /*1530*/  UMOV UR8, UR9 ;  /* 0x0000000900087c82 */ /* 0x000fe20008000000 */
[----:B------:R-:W-:Y:S02]  /*1540*/  @UP0 USHF.R.U32.HI UR5, URZ, UR4, UR6 ;  /* 0x00000004ff050299 */ /* 0x000fe40008011606 */
[----:B------:R-:W-:Y:S02]  /*1550*/  UIMAD.WIDE.U32 UR14, UR45, UR23, URZ ;  /* 0x000000172d0e72a5 */ /* 0x000fe4000f8e00ff */
[----:B------:R-:W-:-:S02]  /*1560*/  UIMAD.WIDE.U32 UR6, UR5, UR16, URZ ;  /* 0x00000010050672a5 */ /* 0x000fc4000f8e00ff */
[----:B------:R-:W-:Y:S02]  /*1570*/  @UP1 USHF.R.U32.HI UR12, URZ, UR21, UR8 ;  /* 0x00000015ff0c1299 */ /* 0x000fe40008011608 */
[----:B------:R-:W-:Y:S02]  /*1580*/  UIMAD.WIDE.U32 UR10, UR19, UR20, URZ ;  /* 0x00000014130a72a5 */ /* 0x000fe4000f8e00ff */
[----:B------:R-:W-:Y:S01]  /*1590*/  UIMAD.WIDE.U32 UR8, UR12, UR16, URZ ;  /* 0x000000100c0872a5 */ /* 0x000fe2000f8e00ff */
[----:B------:R-:W-:Y:S01]  /*15a0*/  UMOV UR14, UR15 ;  /* 0x0000000f000e7c82 */ /* 0x000fe20008000000 */
[----:B------:R-:W-:Y:S01]  /*15b0*/  UMOV UR6, UR7 ;  /* 0x0000000700067c82 */ /* 0x000fe20008000000 */
[----:B------:R-:W-:Y:S02]  /*15c0*/  USHF.R.U32.HI UR14, URZ, UR4, UR14 ;  /* 0x00000004ff0e7299 */ /* 0x000fe4000801160e */
[----:B------:R-:W-:Y:S01]  /*15d0*/  @UP2 USHF.R.U32.HI UR5, URZ, UR17, UR6 ;  /* 0x00000011ff052299 */ /* 0x000fe20008011606 */
[----:B------:R-:W-:-:S02]  /*15e0*/  UMOV UR10, UR11 ;  /* 0x0000000b000a7c82 */ /* 0x000fc40008000000 */
[----:B------:R-:W-:Y:S01]  /*15f0*/  UMOV UR6, UR9 ;  /* 0x0000000900067c82 */ /* 0x000fe20008000000 */
[----:B------:R-:W-:Y:S02]  /*1600*/  USHF.R.U32.HI UR10, URZ, UR21, UR10 ;  /* 0x00000015ff0a7299 */ /* 0x000fe4000801160a */
[----:B------:R-:W-:Y:S02]  /*1610*/  @UP2 USHF.R.U32.HI UR12, URZ, UR17, UR6 ;  /* 0x00000011ff0c2299 */ /* 0x000fe40008011606 */
[----:B------:R-:W-:Y:S02]  /*1620*/  USEL UR4, UR45, UR14, !UP0 ;  /* 0x0000000e2d047287 */ /* 0x000fe4000c000000 */
[----:B------:R-:W-:Y:S02]  /*1630*/  UIMAD UR6, UR5, UR18, URZ ;  /* 0x00000012050672a4 */ /* 0x000fe4000f8e02ff */
[----:B------:R-:W-:Y:S02]  /*1640*/  USEL UR5, UR19, UR10, !UP1 ;  /* 0x0000000a13057287 */ /* 0x000fe4000c800000 */
[----:B------:R-:W-:-:S02]  /*1650*/  UIMAD UR8, UR12, UR18, URZ ;  /* 0x000000120c0872a4 */ /* 0x000fc4000f8e02ff */
[----:B------:R-:W-:Y:S02]  /*1660*/  UISETP.GE.AND UP0, UPT, UR4, UR6, UPT ;  /* 0x000000060400728c */ /* 0x000fe4000bf06270 */
[----:B------:R-:W-:Y:S02]  /*1670*/  UIMAD.WIDE.U32 UR6, UR4, UR16, URZ ;  /* 0x00000010040672a5 */ /* 0x000fe4000f8e00ff */
[----:B------:R-:W-:Y:S02]  /*1680*/  UISETP.GE.OR UP0, UPT, UR5, UR8, UP0 ;  /* 0x000000080500728c */ /* 0x000fe40008706670 */
[----:B------:R-:W-:Y:S02]  /*1690*/  UIMAD.WIDE.U32 UR8, UR5, UR16, URZ ;  /* 0x00000010050872a5 */ /* 0x000fe4000f8e00ff */
[----:B------:R-:W-:Y:S02]  /*16a0*/  USHF.R.U32.HI UR7, URZ, UR17, UR7 ;  /* 0x00000011ff077299 */ /* 0x000fe40008011607 */
[----:B------:R-:W-:-:S02]  /*16b0*/  UIADD3 UR10, UPT, UPT, -UR4, URZ, URZ ;  /* 0x000000ff040a7290 */ /* 0x000fc4000fffe1ff */
[----:B------:R-:W-:Y:S02]  /*16c0*/  USEL UR7, UR4, UR7, !UP2 ;  /* 0x0000000704077287 */ /* 0x000fe4000d000000 */
[----:B------:R-:W-:Y:S01]  /*16d0*/  UIADD3 UR46, UPT, UPT, -UR5, URZ, URZ ;  /* 0x000000ff052e7290 */ /* 0x000fe2000fffe1ff */
[----:B------:R-:W-:Y:S01]  /*16e0*/  @!UP0 UMOV UR6, UR9 ;  /* 0x0000000900068c82 */ /* 0x000fe20008000000 */
[----:B------:R-:W-:Y:S02]  /*16f0*/  UIADD3 UR8, UPT, UPT, -UR7, URZ, URZ ;  /* 0x000000ff07087290 */ /* 0x000fe4000fffe1ff */
[----:B------:R-:W-:Y:S02]  /*1700*/  @!UP0 USHF.R.U32.HI UR6, URZ, UR17, UR6 ;  /* 0x00000011ff068299 */ /* 0x000fe40008011606 */
[----:B------:R-:W-:Y:S02]  /*1710*/  UIMAD UR8, UR18, UR8, UR4 ;  /* 0x00000008120872a4 */ /* 0x000fe4000f8e0204 */
[----:B------:R-:W-:-:S02]  /*1720*/  @!UP0 USEL UR6, UR5, UR6, !UP2 ;  /* 0x0000000605068287 */ /* 0x000fc4000d000000 */
[----:B------:R-:W-:Y:S02]  /*1730*/  UIMAD UR45, UR22, UR10, UR45 ;  /* 0x0000000a162d72a4 */ /* 0x000fe4000f8e022d */
[----:B------:R-:W-:Y:S02]  /*1740*/  @!UP0 UIADD3 UR7, UPT, UPT, UR7, -UR6, URZ ;  /* 0x8000000607078290 */ /* 0x000fe4000fffe0ff */
[----:B------:R-:W-:Y:S02]  /*1750*/  @!UP0 UIMAD UR6, UR8, UR12, UR6 ;  /* 0x0000000c080682a4 */ /* 0x000fe4000f8e0206 */
[----:B------:R-:W-:Y:S02]  /*1760*/  @!UP0 UIMAD UR4, UR7, UR18, UR5 ;  /* 0x00000012070482a4 */ /* 0x000fe4000f8e0205 */
[----:B------:R-:W-:Y:S02]  /*1770*/  UIMAD UR46, UR25, UR46, UR19 ;  /* 0x0000002e192e72a4 */ /* 0x000fe4000f8e0213 */
[----:B------:R-:W-:Y:S01]  /*1780*/  UIMAD UR45, UR4, UR22, UR45 ;  /* 0x00000016042d72a4 */ /* 0x000fe2000f8e022d */
[----:B------:R-:W-:-:S02]  /*1790*/  @!UP0 UMOV UR5, UR6 ;  /* 0x0000000600058c82 */ /* 0x000fc40008000000 */
[----:B------:R-:W-:-:S12]  /*17a0*/  UIMAD UR46, UR5, UR25, UR46 ;  /* 0x00000019052e72a4 */ /* 0x000fd8000f8e022e */
.L_x_19:
[----:B------:R-:W-:Y:S02]  /*17b0*/  UISETP.NE.AND UP1, UPT, UR26, 0x1, UPT ;  /* 0x000000011a00788c */ /* 0x000fe4000bf25270 */
[----:B------:R-:W-:Y:S02]  /*17c0*/  UISETP.NE.AND UP0, UPT, UR13, 0x2, UPT ;  /* 0x000000020d00788c */ /* 0x000fe4000bf05270 */
[----:B------:R-:W-:Y:S02]  /*17d0*/  ULOP3.LUT UR28, UR28, 0x1000, URZ, 0xc0, !UPT ;  /* 0x000010001c1c7892 */ /* 0x000fe4000f8ec0ff */
[----:B------:R-:W-:-:S03]  /*17e0*/  USHF.L.U32 UR24, UR27, UR24, URZ ;  /* 0x000000181b187299 */ /* 0x000fc600080006ff */
[----:B------:R-:W-:Y:S09]  /*17f0*/  BRA.U UP1, `(.L_x_20) ;  /* 0x0000000101447547 */ /* 0x000ff2000b800000 */
[----:B------:R-:W1:Y:S01]  /*1800*/  LDCU.128 UR8, c[0x0][0xb10] ;  /* 0x00016200ff0877ac */ /* 0x000e620008000c00 */
[----:B------:R-:W2:Y:S01]  /*1810*/  LDCU UR12, c[0x0][0xb0c] ;  /* 0x00016180ff0c77ac */ /* 0x000ea20008000800 */
[----:B------:R-:W3:Y:S01]  /*1820*/  LDCU UR14, c[0x0][0xb20] ;  /* 0x00016400ff0e77ac */ /* 0x000ee20008000800 */
[----:B-1----:R-:W-:Y:S02]  /*1830*/  UIMAD.WIDE.U32 UR6, UR46, UR8, URZ ;  /* 0x000000082e0672a5 */ /* 0x002fe4000f8e00ff */
[----:B------:R-:W-:Y:S02]  /*1840*/  UIMAD.WIDE.U32 UR4, UR45, UR11, URZ ;  /* 0x0000000b2d0472a5 */ /* 0x000fe4000f8e00ff */
[----:B--2---:R-:W-:Y:S02]  /*1850*/  UISETP.NE.AND UP2, UPT, UR12, 0x1, UPT ;  /* 0x000000010c00788c */ /* 0x004fe4000bf45270 */
[----:B------:R-:W-:Y:S01]  /*1860*/  UISETP.NE.AND UP1, UPT, UR10, 0x1, UPT ;  /* 0x000000010a00788c */ /* 0x000fe2000bf25270 */
[----:B------:R-:W-:-:S02]  /*1870*/  UMOV UR6, UR7 ;  /* 0x0000000700067c82 */ /* 0x000fc40008000000 */
[----:B------:R-:W-:Y:S01]  /*1880*/  UMOV UR4, UR5 ;  /* 0x0000000500047c82 */ /* 0x000fe20008000000 */
[----:B------:R-:W-:Y:S02]  /*1890*/  USHF.R.U32.HI UR6, URZ, UR9, UR6 ;  /* 0x00000009ff067299 */ /* 0x000fe40008011606 */
[----:B---3--:R-:W-:Y:S02]  /*18a0*/  USHF.R.U32.HI UR4, URZ, UR14, UR4 ;  /* 0x0000000eff047299 */ /* 0x008fe40008011604 */
[----:B------:R-:W-:Y:S02]  /*18b0*/  USEL UR5, UR46, UR6, !UP2 ;  /* 0x000000062e057287 */ /* 0x000fe4000d000000 */
[----:B------:R-:W-:-:S04]  /*18c0*/  USEL UR4, UR45, UR4, !UP1 ;  /* 0x000000042d047287 */ /* 0x000fc8000c800000 */
[----:B------:R-:W-:Y:S02]  /*18d0*/  UIADD3 UR6, UPT, UPT, -UR4, UR5, URZ ;  /* 0x0000000504067290 */ /* 0x000fe4000fffe1ff */
[----:B------:R-:W-:Y:S02]  /*18e0*/  UIADD3 UR4, UPT, UPT, UR4, -UR5, URZ ;  /* 0x8000000504047290 */ /* 0x000fe4000fffe0ff */
[----:B------:R-:W-:Y:S02]  /*18f0*/  UIMAD UR45, UR6, UR10, UR45 ;  /* 0x0000000a062d72a4 */ /* 0x000fe4000f8e022d */
[----:B------:R-:W-:-:S12]  /*1900*/  UIMAD UR46, UR4, UR12, UR46 ;  /* 0x0000000c042e72a4 */ /* 0x000fd8000f8e022e */
.L_x_20:
[----:B------:R-:W-:Y:S05]  /*1910*/  BRA.U !UP5, `(.L_x_21) ;  /* 0x000000010d0c7547 */ /* 0x000fea000b800000 */
[----:B------:R-:W-:Y:S01]  /*1920*/  UCGABAR_WAIT ;  /* 0x0000000000007dc7 */ /* 0x000fe20008000000 */
[----:B------:R-:W-:Y:S01]  /*1930*/  CCTL.IVALL ;  /* 0x00000000ff00798f */ /* 0x000fe20002000000 */
[----:B------:R-:W-:Y:S05]  /*1940*/  BRA `(.L_x_22) ;  /* 0x0000000000047947 */ /* 0x000fea0003800000 */
.L_x_21:
[----:B------:R-:W-:Y:S06]  /*1950*/  BAR.SYNC.DEFER_BLOCKING 0x0 ;  /* 0x0000000000007b1d */ /* 0x000fec0000010000 */
.L_x_22:
[----:B------:R-:W-:Y:S05]  /*1960*/  BRA.U UP0, `(.L_x_23) ;  /* 0x0000001900d87547 */ /* 0x000fea000b800000 */
[----:B------:R-:W1:Y:S01]  /*1970*/  LDCU UR6, c[0x0][0x38c] ;  /* 0x00007180ff0677ac */ /* 0x000e620008000800 */
[----:B------:R-:W2:Y:S01]  /*1980*/  S2UR UR8, SR_CgaCtaId ;  /* 0x00000000000879c3 */ /* 0x000ea20000008800 */
[----:B------:R-:W-:Y:S01]  /*1990*/  PLOP3.LUT P1, PT, PT, PT, UP3, 0x80, 0x8 ;  /* 0x000000000008781c */ /* 0x000fe20003f2f038 */
[----:B------:R-:W-:Y:S01]  /*19a0*/  IMAD.MOV.U32 R12, RZ, RZ, 0x1 ;  /* 0x00000001ff0c7424 */ /* 0x000fe200078e00ff */
[----:B------:R-:W-:Y:S01]  /*19b0*/  USHF.L.U32 UR47, UR19, 0x6, URZ ;  /* 0x00000006132f7899 */ /* 0x000fe200080006ff */
[----:B------:R-:W-:Y:S01]  /*19c0*/  ISETP.NE.AND P2, PT, R0, RZ, P3 ;  /* 0x000000ff0000720c */ /* 0x000fe20001f45270 */
[----:B------:R-:W-:Y:S01]  /*19d0*/  UMOV UR7, 0x400 ;  /* 0x0000040000077882 */ /* 0x000fe20000000000 */
[----:B------:R-:W-:Y:S01]  /*19e0*/  UISETP.NE.AND UP1, UPT, UR13, URZ, UPT ;  /* 0x000000ff0d00728c */ /* 0x000fe2000bf25270 */
[----:B------:R-:W-:Y:S01]  /*19f0*/  PLOP3.LUT P1, PT, P1, PT, PT, 0x8, 0x80 ;  /* 0x000000000080781c */ /* 0x000fe20000f2e170 */
[----:B------:R-:W-:Y:S01]  /*1a00*/  USHF.L.U32 UR44, UR19, 0x5, URZ ;  /* 0x00000005132c7899 */ /* 0x000fe200080006ff */
[----:B------:R-:W-:Y:S01]  /*1a10*/  CS2R R10, SRZ ;  /* 0x00000000000a7805 */ /* 0x000fe2000001ff00 */
[----:B------:R-:W-:Y:S01]  /*1a20*/  ULOP3.LUT UR47, UR47, 0x40, URZ, 0xc0, !UPT ;  /* 0x000000402f2f7892 */ /* 0x000fe2000f8ec0ff */
[----:B------:R-:W-:Y:S01]  /*1a30*/  IMAD.MOV.U32 R9, RZ, RZ, RZ ;  /* 0x000000ffff097224 */ /* 0x000fe200078e00ff */
[----:B------:R-:W3:Y:S01]  /*1a40*/  LDCU UR39, c[0x0][0x370] ;  /* 0x00006e00ff2777ac */ /* 0x000ee20008000800 */
[----:B------:R-:W-:Y:S01]  /*1a50*/  IMAD.MOV.U32 R8, RZ, RZ, 0x1 ;  /* 0x00000001ff087424 */ /* 0x000fe200078e00ff */
[----:B------:R-:W4:Y:S01]  /*1a60*/  LDCU.64 UR26, c[0x0][0x348] ;  /* 0x00006900ff1a77ac */ /* 0x000f220008000a00 */
[----:B-1----:R-:W-:-:S02]  /*1a70*/  UIADD3 UR5, UPT, UPT, UR6, 0x7f, URZ ;  /* 0x0000007f06057890 */ /* 0x002fc4000fffe0ff */
[----:B------:R-:W-:Y:S02]  /*1a80*/  UIADD3 UR49, UPT, UPT, UR6, 0xfe, URZ ;  /* 0x000000fe06317890 */ /* 0x000fe4000fffe0ff */
[----:B------:R-:W-:Y:S02]  /*1a90*/  USHF.R.S32.HI UR4, URZ, 0x1f, UR5 ;  /* 0x0000001fff047899 */ /* 0x000fe40008011405 */
[----:B--2---:R-:W-:Y:S02]  /*1aa0*/  ULEA UR13, UR8, UR7, 0x18 ;  /* 0x00000007080d7291 */ /* 0x004fe4000f8ec0ff */
[----:B------:R-:W-:Y:S02]  /*1ab0*/  ULEA.HI UR4, UR4, UR5, URZ, 0x7 ;  /* 0x0000000504047291 */ /* 0x000fe4000f8f38ff */
[----:B------:R-:W-:Y:S02]  /*1ac0*/  UIADD3 UR5, UPT, UPT, UR6, -0x1, URZ ;  /* 0xffffffff06057890 */ /* 0x000fe4000fffe0ff */
[----:B------:R-:W-:-:S02]  /*1ad0*/  USHF.R.S32.HI UR42, URZ, 0x7, UR4 ;  /* 0x00000007ff2a7899 */ /* 0x000fc40008011404 */
[----:B------:R-:W-:Y:S02]  /*1ae0*/  UISETP.GE.U32.AND UP2, UPT, UR5, -0xff, UPT ;  /* 0xffffff010500788c */ /* 0x000fe4000bf46070 */
[----:B------:R-:W-:Y:S01]  /*1af0*/  UISETP.LT.U32.AND UP0, UPT, UR42, 0x12, UPT ;  /* 0x000000122a00788c */ /* 0x000fe2000bf01070 */
[----:B------:R-:W1:Y:S03]  /*1b00*/  LDCU UR38, c[0x0][0x374] ;  /* 0x00006e80ff2677ac */ /* 0x000e660008000800 */
[----:B------:R-:W-:Y:S02]  /*1b10*/  USEL UR41, UR42, 0x12, UP0 ;  /* 0x000000122a297887 */ /* 0x000fe40008000000 */
[----:B------:R-:W-:Y:S02]  /*1b20*/  ULOP3.LUT UR44, UR44, 0x20, URZ, 0xc0, !UPT ;  /* 0x000000202c2c7892 */ /* 0x000fe4000f8ec0ff */
[----:B------:R-:W-:-:S02]  /*1b30*/  UIADD3 UR4, UPT, UPT, UR41, -0x1, URZ ;  /* 0xffffffff29047890 */ /* 0x000fc4000fffe0ff */
[----:B------:R-:W-:Y:S02]  /*1b40*/  @UP2 UIADD3 UR4, UPT, UPT, UR41, URZ, URZ ;  /* 0x000000ff29042290 */ /* 0x000fe4000fffe0ff */
[----:B------:R-:W-:Y:S02]  /*1b50*/  USEL UR21, UR34, 0x2, UP1 ;  /* 0x0000000222157887 */ /* 0x000fe40008800000 */
[----:B------:R-:W-:Y:S02]  /*1b60*/  UIADD3 UR30, UPT, UPT, UR13, 0x2400, UR28 ;  /* 0x000024000d1e7890 */ /* 0x000fe4000fffe01c */
[----:B------:R-:W-:Y:S02]  /*1b70*/  ULEA.HI UR47, UR28, UR47, URZ, 0x19 ;  /* 0x0000002f1c2f7291 */ /* 0x000fe4000f8fc8ff */
[----:B------:R-:W-:Y:S02]  /*1b80*/  UIADD3 UR48, UPT, UPT, UR42, -UR41, URZ ;  /* 0x800000292a307290 */ /* 0x000fe4000fffe0ff */
[----:B------:R-:W-:-:S02]  /*1b90*/  UIADD3 UR29, UPT, UPT, UR4, 0x1, URZ ;  /* 0x00000001041d7890 */ /* 0x000fc4000fffe0ff */
[----:B------:R-:W-:Y:S01]  /*1ba0*/  UIADD3 UR43, UPT, UPT, -UR4, URZ, URZ ;  /* 0x000000ff042b7290 */ /* 0x000fe2000fffe1ff */
[----:B-1-34-:R-:W-:-:S11]  /*1bb0*/  UMOV UR6, URZ ;  /* 0x000000ff00067c82 */ /* 0x01afd60008000000 */
.L_x_43:
[----:B------:R-:W1:Y:S02]  /*1bc0*/  S2UR UR4, SR_CgaCtaId ;  /* 0x00000000000479c3 */ /* 0x000e640000008800 */
[----:B-1----:R-:W-:-:S09]  /*1bd0*/  UISETP.NE.AND UP0, UPT, UR4, URZ, UPT ;  /* 0x000000ff0400728c */ /* 0x002fd2000bf05270 */
[----:B------:R-:W-:Y:S05]  /*1be0*/  BRA.U UP0, `(.L_x_24) ;  /* 0x0000000100287547 */ /* 0x000fea000b800000 */
[----:B------:R-:W-:Y:S02]  /*1bf0*/  LEA R0, R9, UR13, 0x3 ;  /* 0x0000000d09007c11 */ /* 0x000fe4000f8e18ff */
[----:B------:R-:W-:-:S04]  /*1c00*/  SHF.L.U32 R2, R8, 0x1f, RZ ;  /* 0x0000001f08027819 */ /* 0x000fc800000006ff */
[----:B------:R-:W1:Y:S02]  /*1c10*/  SYNCS.PHASECHK.TRANS64.TRYWAIT P0, [R0+URZ+0x1b0], R2 ;  /* 0x0001b002000075a7 */ /* 0x000e6400080011ff */
[----:B-1----:R-:W-:Y:S05]  /*1c20*/  @!P0 BRA `(.L_x_25) ;  /* 0x0000005800f08947 */ /* 0x002fea0003800000 */
.L_x_128:
[----:B------:R-:W-:Y:S01]  /*1c30*/  VIADD R9, R9, 0x1 ;  /* 0x0000000109097836 */ /* 0x000fe20000000000 */
[----:B------:R1:W-:Y:S04]  /*1c40*/  SYNCS.ARRIVE.TRANS64.A1T0 RZ, [R0+URZ+0x1a0], RZ ;  /* 0x0001a0ff00ff79a7 */ /* 0x0003e800081000ff */
[----:B------:R-:W-:-:S04]  /*1c50*/  ISETP.NE.AND P0, PT, R9, 0x2, PT ;  /* 0x000000020900780c */ /* 0x000fc80003f05270 */
[----:B------:R-:W-:Y:S02]  /*1c60*/  SEL R9, R9, RZ, P0 ;  /* 0x000000ff09097207 */ /* 0x000fe40000000000 */
[----:B-1----:R-:W-:-:S04]  /*1c70*/  SEL R0, RZ, 0x1, P0 ;  /* 0x00000001ff007807 */ /* 0x002fc80000000000 */
[----:B------:R-:W-:-:S07]  /*1c80*/  LOP3.LUT R8, R8, R0, RZ, 0x3c, !PT ;  /* 0x0000000008087212 */ /* 0x000fce00078e3cff */
.L_x_24:
[----:B------:R-:W-:Y:S01]  /*1c90*/  ULEA UR4, UR6, UR13, 0x3 ;  /* 0x0000000d06047291 */ /* 0x000fe2000f8e18ff */
[----:B------:R-:W-:Y:S01]  /*1ca0*/  SHF.L.U32 R0, R12, 0x1f, RZ ;  /* 0x0000001f0c007819 */ /* 0x000fe200000006ff */
[----:B------:R-:W-:Y:S02]  /*1cb0*/  UISETP.GE.U32.AND UP0, UPT, UR49, 0xff, UPT ;  /* 0x000000ff3100788c */ /* 0x000fe4000bf06070 */
[----:B------:R-:W-:Y:S01]  /*1cc0*/  ULEA UR11, UR45, UR44, 0x6 ;  /* 0x0000002c2d0b7291 */ /* 0x000fe2000f8e30ff */
[----:B------:R-:W-:-:S04]  /*1cd0*/  UMOV UR7, URZ ;  /* 0x000000ff00077c82 */ /* 0x000fc80008000000 */
[----:B------:R1:W2:Y:S01]  /*1ce0*/  SYNCS.PHASECHK.TRANS64.TRYWAIT P0, [UR4+0x90], R0 ;  /* 0x00009000ff0075a7 */ /* 0x0002a20008001104 */
[----:B------:R-:W-:-:S04]  /*1cf0*/  ULEA.HI UR4, UR46, UR46, URZ, 0x1 ;  /* 0x0000002e2e047291 */ /* 0x000fc8000f8f08ff */
[----:B------:R-:W-:-:S04]  /*1d00*/  USHF.L.U32 UR4, UR4, 0x6, URZ ;  /* 0x0000000604047899 */ /* 0x000fc800080006ff */
[----:B------:R-:W-:-:S04]  /*1d10*/  ULOP3.LUT UR35, UR4, 0xffffff80, URZ, 0xc0, !UPT ;  /* 0xffffff8004237892 */ /* 0x000fc8000f8ec0ff */
[----:B------:R-:W-:Y:S01]  /*1d20*/  UIADD3 UR35, UPT, UPT, UR47, UR35, URZ ;  /* 0x000000232f237290 */ /* 0x000fe2000fffe0ff */
[----:B------:R-:W-:Y:S11]  /*1d30*/  BRA.U !UP0, `(.L_x_26) ;  /* 0x0000000108c47547 */ /* 0x000ff6000b800000 */
[----:B------:R-:W-:Y:S01]  /*1d40*/  UMOV UR16, UR43 ;  /* 0x0000002b00107c82 */ /* 0x000fe20008000000 */
[----:B------:R-:W-:Y:S01]  /*1d50*/  UMOV UR4, UR6 ;  /* 0x0000000600047c82 */ /* 0x000fe20008000000 */
[----:B------:R-:W-:-:S05]  /*1d60*/  UMOV UR34, URZ ;  /* 0x000000ff00227c82 */ /* 0x000fca0008000000 */
.L_x_32:
[----:B------:R-:W-:Y:S01]  /*1d70*/  ULEA UR33, UR4, UR13, 0x3 ;  /* 0x0000000d04217291 */ /* 0x000fe2000f8e18ff */
[----:B------:R-:W-:Y:S01]  /*1d80*/  @P3 MOV R2, 0x6000 ;  /* 0x0000600000023802 */ /* 0x000fe20000000f00 */
[----:B--234-:R-:W-:Y:S10]  /*1d90*/  @P0 BRA `(.L_x_27) ;  /* 0x00000000000c0947 */ /* 0x01cff40003800000 */
[----:B------:R-:W-:-:S04]  /*1da0*/  SHF.L.U32 R3, R12, 0x1f, RZ ;  /* 0x0000001f0c037819 */ /* 0x000fc800000006ff */
[----:B------:R-:W2:Y:S02]  /*1db0*/  SYNCS.PHASECHK.TRANS64.TRYWAIT P0, [UR33+0x90], R3 ;  /* 0x00009003ff0075a7 */ /* 0x000ea40008001121 */
[----:B--2---:R-:W-:Y:S05]  /*1dc0*/  @!P0 BRA `(.L_x_28) ;  /* 0x00000058009c8947 */ /* 0x004fea0003800000 */
.L_x_27:
[----:B------:R2:W-:Y:S01]  /*1dd0*/  @P3 SYNCS.ARRIVE.TRANS64 RZ, [UR33], R2 ;  /* 0x00000002ffff39a7 */ /* 0x0005e20008000021 */
[----:B------:R-:W-:Y:S02]  /*1de0*/  ULOP3.LUT UR5, UR21, 0x2, URZ, 0xfc, !UPT ;  /* 0x0000000215057892 */ /* 0x000fe4000f8efcff */
[----:B------:R-:W-:Y:S02]  /*1df0*/  UIADD3 UR16, UPT, UPT, UR16, 0x1, URZ ;  /* 0x0000000110107890 */ /* 0x000fe4000fffe0ff */
[----:B------:R-:W-:Y:S02]  /*1e00*/  UISETP.NE.AND UP0, UPT, UR5, 0x2, UPT ;  /* 0x000000020500788c */ /* 0x000fe4000bf05270 */
[----:B------:R-:W-:-:S07]  /*1e10*/  UISETP.NE.AND UP2, UPT, UR16, 0x1, UPT ;  /* 0x000000011000788c */ /* 0x000fce000bf45270 */
[----:B------:R-:W-:Y:S05]  /*1e20*/  BRA.U UP0, `(.L_x_29) ;  /* 0x0000000100047547 */ /* 0x000fea000b800000 */
[----:B------:R-:W-:Y:S05]  /*1e30*/  BPT.TRAP 0x1 ;  /* 0x000000040000795c */ /* 0x000fea0000300000 */
.L_x_29:
[----:B------:R-:W-:Y:S04]  /*1e40*/  BSSY.RECONVERGENT B0, `(.L_x_30) ;  /* 0x0000003000007945 */ /* 0x000fe80003800200 */
[----:B------:R-:W-:Y:S05]  /*1e50*/  @!P2 BRA `(.L_x_31) ;  /* 0x000000000004a947 */ /* 0x000fea0003800000 */
[----:B------:R-:W-:Y:S05]  /*1e60*/  BPT.TRAP 0x1 ;  /* 0x000000040000795c */ /* 0x000fea0000300000 */
.L_x_31:
[----:B------:R-:W-:Y:S05]  /*1e70*/  BSYNC.RECONVERGENT B0 ;  /* 0x0000000000007941 */ /* 0x000fea0003800200 */
.L_x_30:
[----:B------:R-:W-:Y:S02]  /*1e80*/  UIADD3 UR5, UPT, UPT, UR4, 0x1, URZ ;  /* 0x0000000104057890 */ /* 0x000fe4000fffe0ff */
[----:B------:R-:W-:Y:S02]  /*1e90*/  ULEA UR32, UR4, UR28, 0xd ;  /* 0x0000001c04207291 */ /* 0x000fe4000f8e68ff */
[----:B------:R-:W-:Y:S02]  /*1ea0*/  UISETP.NE.AND UP0, UPT, UR5, 0x12, UPT ;  /* 0x000000120500788c */ /* 0x000fe4000bf05270 */
[----:B------:R-:W-:Y:S02]  /*1eb0*/  UIADD3 UR14, UP1, UPT, UR26, 0x80, URZ ;  /* 0x000000801a0e7890 */ /* 0x000fe4000ff3e0ff */
[----:B------:R-:W-:Y:S02]  /*1ec0*/  USEL UR7, URZ, 0x1, UP0 ;  /* 0x00000001ff077887 */ /* 0x000fe40008000000 */
[----:B------:R-:W-:-:S02]  /*1ed0*/  USEL UR6, UR5, URZ, UP0 ;  /* 0x000000ff05067287 */ /* 0x000fc40008000000 */
[----:B------:R-:W-:Y:S02]  /*1ee0*/  ULEA UR8, UR4, UR13, 0xc ;  /* 0x0000000d04087291 */ /* 0x000fe4000f8e60ff */
[----:B------:R-:W-:Y:S01]  /*1ef0*/  ULEA UR5, UR6, UR13, 0x3 ;  /* 0x0000000d06057291 */ /* 0x000fe2000f8e18ff */
[----:B------:R-:W-:Y:S01]  /*1f00*/  LOP3.LUT R12, R12, UR7, RZ, 0x3c, !PT ;  /* 0x000000070c0c7c12 */ /* 0x000fe2000f8e3cff */
[----:B------:R-:W-:Y:S02]  /*1f10*/  UIADD3 UR4, UP0, UPT, UR26, 0x180, URZ ;  /* 0x000001801a047890 */ /* 0x000fe4000ff1e0ff */
[----:B------:R-:W-:Y:S01]  /*1f20*/  ULOP3.LUT UR33, UR33, 0xfefffff8, URZ, 0xc0, !UPT ;  /* 0xfefffff821217892 */ /* 0x000fe2000f8ec0ff */
[----:B-1----:R-:W-:Y:S01]  /*1f30*/  SHF.L.U32 R0, R12, 0x1f, RZ ;  /* 0x0000001f0c007819 */ /* 0x002fe200000006ff */
[----:B------:R-:W-:Y:S02]  /*1f40*/  UIADD3.X UR15, UPT, UPT, URZ, UR27, URZ, UP1, !UPT ;  /* 0x0000001bff0f7290 */ /* 0x000fe40008ffe4ff */
[----:B------:R-:W-:Y:S01]  /*1f50*/  UIADD3 UR32, UPT, UPT, UR13, 0x2400, UR32 ;  /* 0x000024000d207890 */ /* 0x000fe2000fffe020 */
[----:B------:R3:W4:Y:S01]  /*1f60*/  SYNCS.PHASECHK.TRANS64.TRYWAIT P0, [UR5+0x90], R0 ;  /* 0x00009000ff0075a7 */ /* 0x0007220008001105 */
[----:B------:R-:W-:-:S02]  /*1f70*/  UPRMT UR7, URZ, 0x5410, UR24 ;  /* 0x00005410ff077896 */ /* 0x000fc40008000018 */
[----:B------:R-:W-:Y:S02]  /*1f80*/  UIADD3 UR8, UPT, UPT, UR8, 0x26400, URZ ;  /* 0x0002640008087890 */ /* 0x000fe4000fffe0ff */
[----:B------:R-:W-:Y:S01]  /*1f90*/  UIADD3.X UR5, UPT, UPT, URZ, UR27, URZ, UP0, !UPT ;  /* 0x0000001bff057290 */ /* 0x000fe200087fe4ff */
[----:B------:R-:W-:Y:S01]  /*1fa0*/  UMOV UR18, 0x0 ;  /* 0x0000000000127882 */ /* 0x000fe20000000000 */
[----:B------:R-:W-:Y:S01]  /*1fb0*/  UMOV UR19, 0x10000000 ;  /* 0x1000000000137882 */ /* 0x000fe20000000000 */
[----:B------:R-:W-:Y:S01]  /*1fc0*/  UMOV UR10, UR34 ;  /* 0x00000022000a7c82 */ /* 0x000fe20008000000 */
[----:B------:R-:W-:Y:S01]  /*1fd0*/  UMOV UR12, UR36 ;  /* 0x00000024000c7c82 */ /* 0x000fe20008000000 */
[----:B------:R-:W-:Y:S01]  /*1fe0*/  UMOV UR9, UR33 ;  /* 0x0000002100097c82 */ /* 0x000fe20008000000 */
[----:B------:R1:W-:Y:S03]  /*1ff0*/  UTMALDG.3D.MULTICAST.2CTA [UR32], [UR14], UR7, desc[UR18] ;  /* 0x000012200e0073b4 */ /* 0x0003e60008211807 */
[----:B------:R2:W-:Y:S01]  /*2000*/  UTMALDG.3D.2CTA [UR8], [UR4], desc[UR18] ;  /* 0x00001208040075b4 */ /* 0x0005e20008211000 */
[----:B-1----:R-:W-:Y:S01]  /*2010*/  UIADD3 UR34, UPT, UPT, UR34, 0x80, URZ ;  /* 0x0000008022227890 */ /* 0x002fe2000fffe0ff */
[----:B------:R-:W-:Y:S01]  /*2020*/  UMOV UR7, UR29 ;  /* 0x0000001d00077c82 */ /* 0x000fe20008000000 */
[----:B--2---:R-:W-:Y:S01]  /*2030*/  UMOV UR4, UR6 ;  /* 0x0000000600047c82 */ /* 0x004fe20008000000 */
[----:B------:R-:W-:Y:S09]  /*2040*/  BRA.U UP2, `(.L_x_32) ;  /* 0xfffffffd02487547 */ /* 0x000ff2000b83ffff */
.L_x_26:
[----:B------:R-:W-:Y:S01]  /*2050*/  ULEA UR4, UR6, UR13, 0x3 ;  /* 0x0000000d06047291 */ /* 0x000fe2000f8e18ff */
[----:B-1-3--:R-:W-:Y:S01]  /*2060*/  SHF.L.U32 R0, R12, 0x1f, RZ ;  /* 0x0000001f0c007819 */ /* 0x00afe200000006ff */
[----:B------:R-:W-:Y:S01]  /*2070*/  @!P1 SYNCS.ARRIVE.TRANS64.A1T0 RZ, [UR13+0x138], RZ ;  /* 0x000138ffffff99a7 */ /* 0x000fe2000810000d */
[----:B------:R-:W-:-:S06]  /*2080*/  UISETP.GT.AND UP0, UPT, UR42, UR41, UPT ;  /* 0x000000292a00728c */ /* 0x000fcc000bf04270 */
[----:B--2-4-:R1:W2:Y:S03]  /*2090*/  SYNCS.PHASECHK.TRANS64.TRYWAIT P0, [UR4+0x90], R0 ;  /* 0x00009000ff0075a7 */ /* 0x0142a60008001104 */
[----:B------:R-:W-:Y:S05]  /*20a0*/  BRA.U !UP0, `(.L_x_33) ;  /* 0x0000000108c07547 */ /* 0x000fea000b800000 */
[----:B------:R-:W-:Y:S01]  /*20b0*/  UIADD3 UR25, UPT, UPT, UR48, UR7, URZ ;  /* 0x0000000730197290 */ /* 0x000fe2000fffe0ff */
[----:B------:R-:W-:-:S11]  /*20c0*/  UMOV UR4, UR6 ;  /* 0x0000000600047c82 */ /* 0x000fd60008000000 */
.L_x_39:
[----:B------:R-:W-:Y:S01]  /*20d0*/  ULEA UR17, UR4, UR13, 0x3 ;  /* 0x0000000d04117291 */ /* 0x000fe2000f8e18ff */
[----:B--2---:R-:W-:Y:S01]  /*20e0*/  @P3 MOV R2, 0x6000 ;  /* 0x0000600000023802 */ /* 0x004fe20000000f00 */
[----:B--2-4-:R-:W-:Y:S10]  /*20f0*/  @P0 BRA `(.L_x_34) ;  /* 0x00000000000c0947 */ /* 0x014ff40003800000 */
[----:B------:R-:W-:-:S04]  /*2100*/  SHF.L.U32 R3, R12, 0x1f, RZ ;  /* 0x0000001f0c037819 */ /* 0x000fc800000006ff */
[----:B------:R-:W2:Y:S02]  /*2110*/  SYNCS.PHASECHK.TRANS64.TRYWAIT P0, [UR17+0x90], R3 ;  /* 0x00009003ff0075a7 */ /* 0x000ea40008001111 */
[----:B--2---:R-:W-:Y:S05]  /*2120*/  @!P0 BRA `(.L_x_35) ;  /* 0x0000005400dc8947 */ /* 0x004fea0003800000 */
.L_x_34:
[----:B------:R2:W-:Y:S01]  /*2130*/  @P3 SYNCS.ARRIVE.TRANS64 RZ, [UR17], R2 ;  /* 0x00000002ffff39a7 */ /* 0x0005e20008000011 */
[----:B------:R-:W-:-:S04]  /*2140*/  ULOP3.LUT UR5, UR21, 0x2, URZ, 0xfc, !UPT ;  /* 0x0000000215057892 */ /* 0x000fc8000f8efcff */
[----:B------:R-:W-:-:S09]  /*2150*/  UISETP.NE.AND UP0, UPT, UR5, 0x2, UPT ;  /* 0x000000020500788c */ /* 0x000fd2000bf05270 */
[----:B------:R-:W-:Y:S05]  /*2160*/  BRA.U UP0, `(.L_x_36) ;  /* 0x0000000100047547 */ /* 0x000fea000b800000 */
[----:B------:R-:W-:Y:S05]  /*2170*/  BPT.TRAP 0x1 ;  /* 0x000000040000795c */ /* 0x000fea0000300000 */
.L_x_36:
[----:B------:R-:W-:Y:S04]  /*2180*/  BSSY.RECONVERGENT B0, `(.L_x_37) ;  /* 0x0000003000007945 */ /* 0x000fe80003800200 */
[----:B------:R-:W-:Y:S05]  /*2190*/  @!P2 BRA `(.L_x_38) ;  /* 0x000000000004a947 */ /* 0x000fea0003800000 */
[----:B------:R-:W-:Y:S05]  /*21a0*/  BPT.TRAP 0x1 ;  /* 0x000000040000795c */ /* 0x000fea0000300000 */
.L_x_38:
[----:B------:R-:W-:Y:S05]  /*21b0*/  BSYNC.RECONVERGENT B0 ;  /* 0x0000000000007941 */ /* 0x000fea0003800200 */
.L_x_37:
[----:B------:R-:W-:Y:S02]  /*21c0*/  UIADD3 UR5, UPT, UPT, UR4, 0x1, URZ ;  /* 0x0000000104057890 */ /* 0x000fe4000fffe0ff */
[----:B------:R-:W-:Y:S02]  /*21d0*/  UIADD3 UR14, UP1, UPT, UR26, 0x80, URZ ;  /* 0x000000801a0e7890 */ /* 0x000fe4000ff3e0ff */
[----:B------:R-:W-:Y:S02]  /*21e0*/  UISETP.NE.AND UP0, UPT, UR5, 0x12, UPT ;  /* 0x000000120500788c */ /* 0x000fe4000bf05270 */
[----:B------:R-:W-:Y:S02]  /*21f0*/  ULEA UR16, UR4, UR30, 0xd ;  /* 0x0000001e04107291 */ /* 0x000fe4000f8e68ff */
[----:B------:R-:W-:Y:S02]  /*2200*/  USEL UR8, URZ, 0x1, UP0 ;  /* 0x00000001ff087887 */ /* 0x000fe40008000000 */
[----:B------:R-:W-:-:S02]  /*2210*/  USEL UR6, UR5, URZ, UP0 ;  /* 0x000000ff05067287 */ /* 0x000fc40008000000 */
[----:B------:R-:W-:Y:S02]  /*2220*/  UIADD3 UR22, UP0, UPT, UR26, 0x180, URZ ;  /* 0x000001801a167890 */ /* 0x000fe4000ff1e0ff */
[----:B------:R-:W-:Y:S01]  /*2230*/  LOP3.LUT R12, R12, UR8, RZ, 0x3c, !PT ;  /* 0x000000080c0c7c12 */ /* 0x000fe2000f8e3cff */
[----:B------:R-:W-:Y:S02]  /*2240*/  ULEA UR8, UR4, UR13, 0xc ;  /* 0x0000000d04087291 */ /* 0x000fe4000f8e60ff */
[----:B------:R-:W-:Y:S01]  /*2250*/  ULEA UR5, UR6, UR13, 0x3 ;  /* 0x0000000d06057291 */ /* 0x000fe2000f8e18ff */
[----:B-1----:R-:W-:Y:S01]  /*2260*/  SHF.L.U32 R0, R12, 0x1f, RZ ;  /* 0x0000001f0c007819 */ /* 0x002fe200000006ff */
[----:B------:R-:W-:Y:S02]  /*2270*/  USHF.L.U32 UR18, UR7, 0x7, URZ ;  /* 0x0000000707127899 */ /* 0x000fe400080006ff */
[----:B------:R-:W-:Y:S02]  /*2280*/  ULOP3.LUT UR17, UR17, 0xfefffff8, URZ, 0xc0, !UPT ;  /* 0xfefffff811117892 */ /* 0x000fe4000f8ec0ff */
[----:B------:R-:W-:-:S02]  /*2290*/  UIADD3.X UR15, UPT, UPT, URZ, UR27, URZ, UP1, !UPT ;  /* 0x0000001bff0f7290 */ /* 0x000fc40008ffe4ff */
[----:B------:R-:W-:Y:S01]  /*22a0*/  UPRMT UR4, URZ, 0x5410, UR24 ;  /* 0x00005410ff047896 */ /* 0x000fe20008000018 */
[----:B------:R3:W4:Y:S01]  /*22b0*/  SYNCS.PHASECHK.TRANS64.TRYWAIT P0, [UR5+0x90], R0 ;  /* 0x00009000ff0075a7 */ /* 0x0007220008001105 */
[----:B------:R-:W-:Y:S02]  /*22c0*/  UIADD3 UR8, UPT, UPT, UR8, 0x26400, URZ ;  /* 0x0002640008087890 */ /* 0x000fe4000fffe0ff */
[----:B------:R-:W-:Y:S01]  /*22d0*/  UIADD3.X UR23, UPT, UPT, URZ, UR27, URZ, UP0, !UPT ;  /* 0x0000001bff177290 */ /* 0x000fe200087fe4ff */
[----:B------:R-:W-:Y:S01]  /*22e0*/  UMOV UR32, 0x0 ;  /* 0x0000000000207882 */ /* 0x000fe20000000000 */
[----:B------:R-:W-:Y:S01]  /*22f0*/  UMOV UR33, 0x10000000 ;  /* 0x1000000000217882 */ /* 0x000fe20000000000 */
[----:B------:R-:W-:Y:S01]  /*2300*/  UMOV UR19, UR35 ;  /* 0x0000002300137c82 */ /* 0x000fe20008000000 */
[----:B------:R-:W-:Y:S01]  /*2310*/  UMOV UR20, UR36 ;  /* 0x0000002400147c82 */ /* 0x000fe20008000000 */
[----:B------:R-:W-:Y:S01]  /*2320*/  UMOV UR12, UR36 ;  /* 0x00000024000c7c82 */ /* 0x000fe20008000000 */
[----:B------:R-:W-:Y:S01]  /*2330*/  UMOV UR9, UR17 ;  /* 0x0000001100097c82 */ /* 0x000fe20008000000 */
[----:B------:R-:W-:Y:S01]  /*2340*/  UMOV UR10, UR18 ;  /* 0x00000012000a7c82 */ /* 0x000fe20008000000 */
[----:B------:R1:W-:Y:S01]  /*2350*/  UTMALDG.3D.MULTICAST.2CTA [UR16], [UR14], UR4, desc[UR32] ;  /* 0x000020100e0073b4 */ /* 0x0003e20008211804 */
[----:B------:R-:W-:-:S04]  /*2360*/  UIADD3 UR7, UPT, UPT, UR7, 0x1, URZ ;  /* 0x0000000107077890 */ /* 0x000fc8000fffe0ff */
[----:B------:R-:W-:Y:S01]  /*2370*/  UISETP.NE.AND UP0, UPT, UR7, UR25, UPT ;  /* 0x000000190700728c */ /* 0x000fe2000bf05270 */
[----:B------:R3:W-:Y:S01]  /*2380*/  UTMALDG.3D.2CTA [UR8], [UR22], desc[UR32] ;  /* 0x00002008160075b4 */ /* 0x0007e20008211000 */
[----:B-1----:R-:W-:-:S07]  /*2390*/  UMOV UR4, UR6 ;  /* 0x0000000600047c82 */ /* 0x002fce0008000000 */
[----:B---3--:R-:W-:Y:S05]  /*23a0*/  BRA.U UP0, `(.L_x_39) ;  /* 0xfffffffd00487547 */ /* 0x008fea000b83ffff */
.L_x_33:
[C---:B------:R-:W-:Y:S01]  /*23b0*/  LEA R3, R11.reuse, UR13, 0x3 ;  /* 0x0000000d0b037c11 */ /* 0x040fe2000f8e18ff */
[----:B------:R-:W-:Y:S01]  /*23c0*/  NOP ;  /* 0x0000000000007918 */ /* 0x000fe20000000000 */
[----:B-1----:R-:W-:Y:S02]  /*23d0*/  SHF.L.U32 R0, R10, 0x1f, RZ ;  /* 0x0000001f0a007819 */ /* 0x002fe400000006ff */
[----:B------:R-:W-:Y:S02]  /*23e0*/  LEA R4, R11, UR13, 0x4 ;  /* 0x0000000d0b047c11 */ /* 0x000fe4000f8e20ff */
[----:B--2-4-:R-:W1:Y:S02]  /*23f0*/  SYNCS.PHASECHK.TRANS64.TRYWAIT P0, [R3+URZ+0x140], R0 ;  /* 0x00014000030075a7 */ /* 0x014e6400080011ff */
[----:B-1----:R-:W-:Y:S05]  /*2400*/  @!P0 BRA `(.L_x_40) ;  /* 0x00000054003c8947 */ /* 0x002fea0003800000 */
.L_x_131:
[----:B------:R-:W2:Y:S01]  /*2410*/  LDS.128 R4, [R4+0x1d0] ;  /* 0x0001d00004047984 */ /* 0x000ea20000000c00 */
[----:B------:R-:W-:Y:S01]  /*2420*/  UISETP.GE.AND UP0, UPT, UR40, 0x1, UPT ;  /* 0x000000012800788c */ /* 0x000fe2000bf06270 */
[----:B------:R-:W-:Y:S01]  /*2430*/  @!PT LDS RZ, [RZ] ;  /* 0x00000000fffff984 */ /* 0x000fe20000000800 */
[----:B------:R-:W-:Y:S01]  /*2440*/  @!PT LDS RZ, [RZ] ;  /* 0x00000000fffff984 */ /* 0x000fe20000000800 */
[----:B------:R-:W-:Y:S01]  /*2450*/  @!PT LDS RZ, [RZ] ;  /* 0x00000000fffff984 */ /* 0x000fe20000000800 */
[----:B------:R-:W-:Y:S01]  /*2460*/  @!PT LDS RZ, [RZ] ;  /* 0x00000000fffff984 */ /* 0x000fe20000000800 */
[----:B------:R3:W-:Y:S06]  /*2470*/  MEMBAR.ALL.CTA ;  /* 0x0000000000007992 */ /* 0x0007ec0000008000 */
[----:B---3--:R-:W3:Y:S01]  /*2480*/  FENCE.VIEW.ASYNC.S ;  /* 0x00000000000073c6 */ /* 0x008ee20000000000 */
[----:B--2---:R-:W-:-:S13]  /*2490*/  LOP3.LUT P0, RZ, R6, 0x1, RZ, 0xc0, !PT ;  /* 0x0000000106ff7812 */ /* 0x004fda000780c0ff */
[----:B---3--:R-:W-:Y:S01]  /*24a0*/  VOTEU.ANY UP1, P0 ;  /* 0x0000000000ff7886 */ /* 0x008fe20000020100 */
[----:B------:R-:W-:-:S13]  /*24b0*/  PLOP3.LUT P0, PT, PT, PT, UP1, 0x80, 0x8 ;  /* 0x000000000008781c */ /* 0x000fda0003f0f018 */
[----:B-1----:R-:W-:Y:S02]  /*24c0*/  @P0 LOP3.LUT R0, R5, 0xffff, RZ, 0xc0, !PT ;  /* 0x0000ffff05000812 */ /* 0x002fe400078ec0ff */
[----:B------:R-:W-:Y:S02]  /*24d0*/  @P0 MOV R2, R4 ;  /* 0x0000000400020202 */ /* 0x000fe40000000f00 */
[----:B------:R-:W-:Y:S01]  /*24e0*/  @P0 R2UR UR5, R0 ;  /* 0x00000000000502ca */ /* 0x000fe200000e0000 */
[----:B------:R-:W-:Y:S01]  /*24f0*/  VIADD R0, R3, 0x150 ;  /* 0x0000015003007836 */ /* 0x000fe20000000000 */
[----:B------:R-:W-:Y:S02]  /*2500*/  @P0 SHF.R.U32.HI R4, RZ, 0x10, R5 ;  /* 0x00000010ff040819 */ /* 0x000fe40000011605 */
[----:B------:R-:W-:Y:S02]  /*2510*/  @P0 R2UR UR7, R2 ;  /* 0x00000000020702ca */ /* 0x000fe400000e0000 */
[----:B------:R-:W-:-:S02]  /*2520*/  PRMT R0, RZ, 0x654, R0 ;  /* 0x00000654ff007816 */ /* 0x000fc40000000000 */
[----:B------:R-:W-:Y:S02]  /*2530*/  @P0 R2UR UR4, R4 ;  /* 0x00000000040402ca */ /* 0x000fe400000e0000 */
[----:B------:R1:W-:Y:S03]  /*2540*/  SYNCS.ARRIVE.TRANS64.RED.A1T0 RZ, [R0+URZ], RZ ;  /* 0x000000ff00ff79a7 */ /* 0x0003e600081004ff */
[----:B------:R-:W-:-:S04]  /*2550*/  @UP1 UMOV UR31, UR5 ;  /* 0x00000005001f1c82 */ /* 0x000fc80008000000 */
[----:B------:R-:W-:-:S04]  /*2560*/  @UP1 UMOV UR37, UR7 ;  /* 0x0000000700251c82 */ /* 0x000fc80008000000 */
[----:B------:R-:W-:Y:S01]  /*2570*/  @UP1 UMOV UR36, UR4 ;  /* 0x0000000400241c82 */ /* 0x000fe20008000000 */
[----:B------:R-:W-:Y:S05]  /*2580*/  BRA.U !UP0, `(.L_x_41) ;  /* 0x0000000108d47547 */ /* 0x000fea000b800000 */
[----:B------:R-:W2:Y:S01]  /*2590*/  LDCU.128 UR16, c[0x0][0xb10] ;  /* 0x00016200ff1077ac */ /* 0x000ea20008000c00 */
[----:B------:R-:W3:Y:S01]  /*25a0*/  LDCU UR12, c[0x0][0xb20] ;  /* 0x00016400ff0c77ac */ /* 0x000ee20008000800 */
[----:B------:R-:W4:Y:S01]  /*25b0*/  LDCU UR20, c[0x0][0xb0c] ;  /* 0x00016180ff1477ac */ /* 0x000f220008000800 */
[----:B------:R-:W1:Y:S01]  /*25c0*/  LDCU.64 UR8, c[0x0][0xb28] ;  /* 0x00016500ff0877ac */ /* 0x000e620008000a00 */
[----:B------:R-:W-:Y:S02]  /*25d0*/  UISETP.NE.AND UP3, UPT, UR40, 0x1, UPT ;  /* 0x000000012800788c */ /* 0x000fe4000bf65270 */
[----:B--2---:R-:W-:Y:S02]  /*25e0*/  UIMAD.WIDE.U32 UR10, UR38, UR19, URZ ;  /* 0x00000013260a72a5 */ /* 0x004fe4000f8e00ff */
[----:B------:R-:W-:Y:S02]  /*25f0*/  UIMAD.WIDE.U32 UR4, UR39, UR16, URZ ;  /* 0x00000010270472a5 */ /* 0x000fe4000f8e00ff */
[----:B------:R-:W-:-:S02]  /*2600*/  UISETP.NE.AND UP0, UPT, UR18, 0x1, UPT ;  /* 0x000000011200788c */ /* 0x000fc4000bf05270 */
[----:B------:R-:W-:Y:S01]  /*2610*/  UIMAD.WIDE.U32 UR22, UR31, UR19, URZ ;  /* 0x000000131f1672a5 */ /* 0x000fe2000f8e00ff */
[----:B------:R-:W-:Y:S02]  /*2620*/  UMOV UR10, UR11 ;  /* 0x0000000b000a7c82 */ /* 0x000fe40008000000 */
[----:B------:R-:W-:Y:S01]  /*2630*/  UMOV UR4, UR5 ;  /* 0x0000000500047c82 */ /* 0x000fe20008000000 */
[----:B---3--:R-:W-:Y:S02]  /*2640*/  USHF.R.U32.HI UR10, URZ, UR12, UR10 ;  /* 0x0000000cff0a7299 */ /* 0x008fe4000801160a */
[----:B----4-:R-:W-:Y:S02]  /*2650*/  UISETP.NE.AND UP2, UPT, UR20, 0x1, UPT ;  /* 0x000000011400788c */ /* 0x010fe4000bf45270 */
[----:B------:R-:W-:Y:S02]  /*2660*/  USHF.R.U32.HI UR4, URZ, UR17, UR4 ;  /* 0x00000011ff047299 */ /* 0x000fe40008011604 */
[----:B------:R-:W-:-:S02]  /*2670*/  USEL UR5, UR38, UR10, !UP0 ;  /* 0x0000000a26057287 */ /* 0x000fc4000c000000 */
[----:B------:R-:W-:Y:S02]  /*2680*/  USEL UR7, UR39, UR4, !UP2 ;  /* 0x0000000427077287 */ /* 0x000fe4000d000000 */
[----:B-1----:R-:W-:Y:S01]  /*2690*/  UIMAD.WIDE.U32 UR10, UR5, UR8, URZ ;  /* 0x00000008050a72a5 */ /* 0x002fe2000f8e00ff */
[----:B------:R-:W-:Y:S01]  /*26a0*/  UMOV UR4, UR23 ;  /* 0x0000001700047c82 */ /* 0x000fe20008000000 */
[----:B------:R-:W-:Y:S02]  /*26b0*/  UIMAD.WIDE.U32 UR14, UR37, UR16, URZ ;  /* 0x00000010250e72a5 */ /* 0x000fe4000f8e00ff */
[----:B------:R-:W-:-:S03]  /*26c0*/  UIMAD.WIDE.U32 UR22, UR7, UR8, URZ ;  /* 0x00000008071672a5 */ /* 0x000fc6000f8e00ff */
[----:B------:R-:W-:Y:S01]  /*26d0*/  UMOV UR10, UR11 ;  /* 0x0000000b000a7c82 */ /* 0x000fe20008000000 */
[----:B------:R-:W-:Y:S02]  /*26e0*/  USHF.R.U32.HI UR4, URZ, UR12, UR4 ;  /* 0x0000000cff047299 */ /* 0x000fe40008011604 */
[----:B------:R-:W-:Y:S01]  /*26f0*/  @UP3 USHF.R.U32.HI UR5, URZ, UR9, UR10 ;  /* 0x00000009ff053299 */ /* 0x000fe2000801160a */
[----:B------:R-:W-:Y:S01]  /*2700*/  UMOV UR14, UR15 ;  /* 0x0000000f000e7c82 */ /* 0x000fe20008000000 */
[----:B------:R-:W-:Y:S01]  /*2710*/  UMOV UR22, UR23 ;  /* 0x0000001700167c82 */ /* 0x000fe20008000000 */
[----:B------:R-:W-:Y:S02]  /*2720*/  USHF.R.U32.HI UR17, URZ, UR17, UR14 ;  /* 0x00000011ff117299 */ /* 0x000fe4000801160e */
[----:B------:R-:W-:Y:S02]  /*2730*/  USEL UR4, UR31, UR4, !UP0 ;  /* 0x000000041f047287 */ /* 0x000fe4000c000000 */
[----:B------:R-:W-:-:S02]  /*2740*/  @UP3 USHF.R.U32.HI UR7, URZ, UR9, UR22 ;  /* 0x00000009ff073299 */ /* 0x000fc40008011616 */
[----:B------:R-:W-:Y:S02]  /*2750*/  UIMAD UR10, UR40, UR5, URZ ;  /* 0x00000005280a72a4 */ /* 0x000fe4000f8e02ff */
[----:B------:R-:W-:Y:S02]  /*2760*/  USEL UR5, UR37, UR17, !UP2 ;  /* 0x0000001125057287 */ /* 0x000fe4000d000000 */
[----:B------:R-:W-:Y:S02]  /*2770*/  UIMAD UR12, UR40, UR7, URZ ;  /* 0x00000007280c72a4 */ /* 0x000fe4000f8e02ff */
[----:B------:R-:W-:Y:S02]  /*2780*/  UISETP.GE.AND UP0, UPT, UR4, UR10, UPT ;  /* 0x0000000a0400728c */ /* 0x000fe4000bf06270 */
[----:B------:R-:W-:Y:S02]  /*2790*/  UIMAD.WIDE.U32 UR10, UR4, UR8, URZ ;  /* 0x00000008040a72a5 */ /* 0x000fe4000f8e00ff */
[----:B------:R-:W-:-:S02]  /*27a0*/  UISETP.GE.OR UP0, UPT, UR5, UR12, UP0 ;  /* 0x0000000c0500728c */ /* 0x000fc40008706670 */
[----:B------:R-:W-:Y:S02]  /*27b0*/  UIMAD.WIDE.U32 UR14, UR5, UR8, URZ ;  /* 0x00000008050e72a5 */ /* 0x000fe4000f8e00ff */
[----:B------:R-:W-:Y:S01]  /*27c0*/  UIADD3 UR12, UPT, UPT, -UR5, URZ, URZ ;  /* 0x000000ff050c7290 */ /* 0x000fe2000fffe1ff */
[----:B------:R-:W-:Y:S01]  /*27d0*/  UMOV UR10, UR11 ;  /* 0x0000000b000a7c82 */ /* 0x000fe20008000000 */
[----:B------:R-:W-:Y:S02]  /*27e0*/  UIADD3 UR11, UPT, UPT, -UR4, URZ, URZ ;  /* 0x000000ff040b7290 */ /* 0x000fe4000fffe1ff */
[----:B------:R-:W-:-:S03]  /*27f0*/  USHF.R.U32.HI UR10, URZ, UR9, UR10 ;  /* 0x00000009ff0a7299 */ /* 0x000fc6000801160a */
[----:B------:R-:W-:Y:S01]  /*2800*/  @!UP0 UMOV UR8, UR15 ;  /* 0x0000000f00088c82 */ /* 0x000fe20008000000 */
[----:B------:R-:W-:Y:S02]  /*2810*/  UIMAD UR11, UR18, UR11, UR31 ;  /* 0x0000000b120b72a4 */ /* 0x000fe4000f8e021f */
[----:B------:R-:W-:Y:S02]  /*2820*/  USEL UR10, UR4, UR10, !UP3 ;  /* 0x0000000a040a7287 */ /* 0x000fe4000d800000 */
[----:B------:R-:W-:Y:S02]  /*2830*/  @!UP0 USHF.R.U32.HI UR8, URZ, UR9, UR8 ;  /* 0x00000009ff088299 */ /* 0x000fe40008011608 */
[----:B------:R-:W-:Y:S02]  /*2840*/  UIADD3 UR9, UPT, UPT, -UR10, URZ, URZ ;  /* 0x000000ff0a097290 */ /* 0x000fe4000fffe1ff */
[----:B------:R-:W-:Y:S02]  /*2850*/  @!UP0 USEL UR8, UR5, UR8, !UP3 ;  /* 0x0000000805088287 */ /* 0x000fe4000d800000 */
[----:B------:R-:W-:-:S02]  /*2860*/  UIMAD UR9, UR40, UR9, UR4 ;  /* 0x00000009280972a4 */ /* 0x000fc4000f8e0204 */
[----:B------:R-:W-:Y:S02]  /*2870*/  @!UP0 UIADD3 UR10, UPT, UPT, UR10, -UR8, URZ ;  /* 0x800000080a0a8290 */ /* 0x000fe4000fffe0ff */
[----:B------:R-:W-:Y:S02]  /*2880*/  @!UP0 UIMAD UR8, UR9, UR7, UR8 ;  /* 0x00000007090882a4 */ /* 0x000fe4000f8e0208 */
[----:B------:R-:W-:Y:S02]  /*2890*/  @!UP0 UIMAD UR4, UR40, UR10, UR5 ;  /* 0x0000000a280482a4 */ /* 0x000fe4000f8e0205 */
[----:B------:R-:W-:Y:S02]  /*28a0*/  UIMAD UR7, UR20, UR12, UR37 ;  /* 0x0000000c140772a4 */ /* 0x000fe4000f8e0225 */
[----:B------:R-:W-:Y:S01]  /*28b0*/  UIMAD UR31, UR4, UR18, UR11 ;  /* 0x00000012041f72a4 */ /* 0x000fe2000f8e020b */
[----:B------:R-:W-:Y:S02]  /*28c0*/  @!UP0 UMOV UR5, UR8 ;  /* 0x0000000800058c82 */ /* 0x000fe40008000000 */
[----:B------:R-:W-:-:S12]  /*28d0*/  UIMAD UR37, UR5, UR20, UR7 ;  /* 0x00000014052572a4 */ /* 0x000fd8000f8e0207 */
.L_x_41:
[----:B------:R-:W2:Y:S02]  /*28e0*/  LDCU UR4, c[0x0][0xb30] ;  /* 0x00016600ff0477ac */ /* 0x000ea40008000800 */
[----:B--2---:R-:W-:-:S09]  /*28f0*/  UISETP.NE.AND UP0, UPT, UR4, 0x1, UPT ;  /* 0x000000010400788c */ /* 0x004fd2000bf05270 */
[----:B------:R-:W-:Y:S05]  /*2900*/  BRA.U UP0, `(.L_x_42) ;  /* 0x0000000100447547 */ /* 0x000fea000b800000 */
[----:B------:R-:W2:Y:S01]  /*2910*/  LDCU.128 UR16, c[0x0][0xb10] ;  /* 0x00016200ff1077ac */ /* 0x000ea20008000c00 */
[----:B------:R-:W3:Y:S01]  /*2920*/  LDCU UR10, c[0x0][0xb0c] ;  /* 0x00016180ff0a77ac */ /* 0x000ee20008000800 */
[----:B------:R-:W4:Y:S01]  /*2930*/  LDCU UR7, c[0x0][0xb20] ;  /* 0x00016400ff0777ac */ /* 0x000f220008000800 */
[----:B--2---:R-:W-:Y:S02]  /*2940*/  UIMAD.WIDE.U32 UR8, UR37, UR16, URZ ;  /* 0x00000010250872a5 */ /* 0x004fe4000f8e00ff */
[----:B------:R-:W-:Y:S02]  /*2950*/  UIMAD.WIDE.U32 UR4, UR31, UR19, URZ ;  /* 0x000000131f0472a5 */ /* 0x000fe4000f8e00ff */
[----:B---3--:R-:W-:Y:S02]  /*2960*/  UISETP.NE.AND UP2, UPT, UR10, 0x1, UPT ;  /* 0x000000010a00788c */ /* 0x008fe4000bf45270 */
[----:B------:R-:W-:Y:S01]  /*2970*/  UISETP.NE.AND UP0, UPT, UR18, 0x1, UPT ;  /* 0x000000011200788c */ /* 0x000fe2000bf05270 */
[----:B------:R-:W-:-:S02]  /*2980*/  UMOV UR8, UR9 ;  /* 0x0000000900087c82 */ /* 0x000fc40008000000 */
[----:B------:R-:W-:Y:S01]  /*2990*/  UMOV UR4, UR5 ;  /* 0x0000000500047c82 */ /* 0x000fe20008000000 */
[----:B------:R-:W-:Y:S02]  /*29a0*/  USHF.R.U32.HI UR17, URZ, UR17, UR8 ;  /* 0x00000011ff117299 */ /* 0x000fe40008011608 */
[----:B----4-:R-:W-:Y:S02]  /*29b0*/  USHF.R.U32.HI UR4, URZ, UR7, UR4 ;  /* 0x00000007ff047299 */ /* 0x010fe40008011604 */
[----:B------:R-:W-:Y:S02]  /*29c0*/  USEL UR5, UR37, UR17, !UP2 ;  /* 0x0000001125057287 */ /* 0x000fe4000d000000 */
[----:B------:R-:W-:-:S04]  /*29d0*/  USEL UR4, UR31, UR4, !UP0 ;  /* 0x000000041f047287 */ /* 0x000fc8000c000000 */
[----:B------:R-:W-:Y:S02]  /*29e0*/  UIADD3 UR7, UPT, UPT, UR5, -UR4, URZ ;  /* 0x8000000405077290 */ /* 0x000fe4000fffe0ff */
[----:B------:R-:W-:Y:S02]  /*29f0*/  UIADD3 UR4, UPT, UPT, -UR5, UR4, URZ ;  /* 0x0000000405047290 */ /* 0x000fe4000fffe1ff */
[----:B------:R-:W-:Y:S02]  /*2a00*/  UIMAD UR31, UR7, UR18, UR31 ;  /* 0x00000012071f72a4 */ /* 0x000fe4000f8e021f */
[----:B------:R-:W-:-:S12]  /*2a10*/  UIMAD UR37, UR4, UR10, UR37 ;  /* 0x0000000a042572a4 */ /* 0x000fd8000f8e0225 */
.L_x_42:
[----:B------:R-:W-:Y:S01]  /*2a20*/  VIADD R11, R11, 0x1 ;  /* 0x000000010b0b7836 */ /* 0x000fe20000000000 */
[----:B------:R-:W-:Y:S01]  /*2a30*/  PLOP3.LUT P1, PT, PT, PT, PT, 0x80, 0x8 ;  /* 0x000000000008781c */ /* 0x000fe20003f2f070 */
[----:B------:R-:W-:Y:S02]  /*2a40*/  UIADD3 UR46, UPT, UPT, UR37, UR58, URZ ;  /* 0x0000003a252e7290 */ /* 0x000fe4000fffe0ff */
[----:B------:R-:W-:Y:S01]  /*2a50*/  UIADD3 UR45, UPT, UPT, UR31, UR55, URZ ;  /* 0x000000371f2d7290 */ /* 0x000fe2000fffe0ff */
[----:B------:R-:W-:-:S04]  /*2a60*/  ISETP.NE.AND P0, PT, R11, 0x2, PT ;  /* 0x000000020b00780c */ /* 0x000fc80003f05270 */
[----:B-1----:R-:W-:Y:S02]  /*2a70*/  SEL R0, RZ, 0x1, P0 ;  /* 0x00000001ff007807 */ /* 0x002fe40000000000 */
[----:B------:R-:W-:Y:S02]  /*2a80*/  SEL R11, R11, RZ, P0 ;  /* 0x000000ff0b0b7207 */ /* 0x000fe40000000000 */
[----:B------:R-:W-:Y:S01]  /*2a90*/  LOP3.LUT R10, R10, R0, RZ, 0x3c, !PT ;  /* 0x000000000a0a7212 */ /* 0x000fe200078e3cff */
[----:B------:R-:W-:Y:S06]  /*2aa0*/  BRA.U UP1, `(.L_x_43) ;  /* 0xfffffff101447547 */ /* 0x000fec000b83ffff */
[----:B------:R-:W-:Y:S01]  /*2ab0*/  UIADD3 UR13, UPT, UPT, UR13, 0x90, URZ ;  /* 0x000000900d0d7890 */ /* 0x000fe2000fffe0ff */
[----:B------:R-:W-:-:S03]  /*2ac0*/  SHF.L.U32 R2, R12, 0x1f, RZ ;  /* 0x0000001f0c027819 */ /* 0x000fc600000006ff */
[----:B------:R-:W-:-:S09]  /*2ad0*/  ULEA UR4, UR6, UR13, 0x3 ;  /* 0x0000000d06047291 */ /* 0x000fd2000f8e18ff */
[----:B------:R-:W1:Y:S02]  /*2ae0*/  SYNCS.PHASECHK.TRANS64.TRYWAIT P0, [UR4], R2 ;  /* 0x00000002ff0075a7 */ /* 0x000e640008001104 */
[----:B-1----:R-:W-:Y:S05]  /*2af0*/  @!P0 BRA `(.L_x_44) ;  /* 0x0000004c00948947 */ /* 0x002fea0003800000 */
.L_x_133:
[----:B------:R-:W-:-:S04]  /*2b00*/  UIADD3 UR4, UPT, UPT, UR6, 0x1, URZ ;  /* 0x0000000106047890 */ /* 0x000fc8000fffe0ff */
[----:B------:R-:W-:-:S04]  /*2b10*/  UISETP.NE.AND UP0, UPT, UR4, 0x12, UPT ;  /* 0x000000120400788c */ /* 0x000fc8000bf05270 */
[----:B------:R-:W-:Y:S02]  /*2b20*/  USEL UR6, URZ, 0x1, UP0 ;  /* 0x00000001ff067887 */ /* 0x000fe40008000000 */
[----:B------:R-:W-:-:S04]  /*2b30*/  USEL UR4, UR4, URZ, UP0 ;  /* 0x000000ff04047287 */ /* 0x000fc80008000000 */
[----:B------:R-:W-:Y:S01]  /*2b40*/  ULEA UR5, UR4, UR13, 0x3 ;  /* 0x0000000d04057291 */ /* 0x000fe2000f8e18ff */
[----:B-1----:R-:W-:-:S04]  /*2b50*/  LOP3.LUT R2, R12, UR6, RZ, 0x3c, !PT ;  /* 0x000000060c027c12 */ /* 0x002fc8000f8e3cff */
[----:B------:R-:W-:-:S04]  /*2b60*/  SHF.L.U32 R3, R2, 0x1f, RZ ;  /* 0x0000001f02037819 */ /* 0x000fc800000006ff */
[----:B------:R-:W1:Y:S02]  /*2b70*/  SYNCS.PHASECHK.TRANS64.TRYWAIT P0, [UR5], R3 ;  /* 0x00000003ff0075a7 */ /* 0x000e640008001105 */
[----:B-1----:R-:W-:Y:S05]  /*2b80*/  @!P0 BRA `(.L_x_45) ;  /* 0x0000004c00888947 */ /* 0x002fea0003800000 */
.L_x_135:
[----:B------:R-:W-:-:S04]  /*2b90*/  UIADD3 UR4, UPT, UPT, UR4, 0x1, URZ ;  /* 0x0000000104047890 */ /* 0x000fc8000fffe0ff */
[----:B------:R-:W-:-:S04]  /*2ba0*/  UISETP.NE.AND UP0, UPT, UR4, 0x12, UPT ;  /* 0x000000120400788c */ /* 0x000fc8000bf05270 */
[----:B------:R-:W-:Y:S02]  /*2bb0*/  USEL UR6, URZ, 0x1, UP0 ;  /* 0x00000001ff067887 */ /* 0x000fe40008000000 */
[----:B------:R-:W-:-:S04]  /*2bc0*/  USEL UR4, UR4, URZ, UP0 ;  /* 0x000000ff04047287 */ /* 0x000fc80008000000 */
[----:B------:R-:W-:Y:S01]  /*2bd0*/  ULEA UR5, UR4, UR13, 0x3 ;  /* 0x0000000d04057291 */ /* 0x000fe2000f8e18ff */
[----:B------:R-:W-:-:S04]  /*2be0*/  LOP3.LUT R2, R2, UR6, RZ, 0x3c, !PT ;  /* 0x0000000602027c12 */ /* 0x000fc8000f8e3cff */
[----:B-1----:R-:W-:-:S04]  /*2bf0*/  SHF.L.U32 R3, R2, 0x1f, RZ ;  /* 0x0000001f02037819 */ /* 0x002fc800000006ff */
[----:B------:R-:W1:Y:S02]  /*2c00*/  SYNCS.PHASECHK.TRANS64.TRYWAIT P0, [UR5], R3 ;  /* 0x00000003ff0075a7 */ /* 0x000e640008001105 */
[----:B-1----:R-:W-:Y:S05]  /*2c10*/  @!P0 BRA `(.L_x_46) ;  /* 0x0000004c007c8947 */ /* 0x002fea0003800000 */
.L_x_137:
        /* <DEDUP_REMOVED lines=9> */
.L_x_139:
        /* <DEDUP_REMOVED lines=9> */
.L_x_141:
        /* <DEDUP_REMOVED lines=9> */
.L_x_143:
        /* <DEDUP_REMOVED lines=9> */
.L_x_145:
        /* <DEDUP_REMOVED lines=9> */
.L_x_147:
        /* <DEDUP_REMOVED lines=9> */
.L_x_149:
        /* <DEDUP_REMOVED lines=9> */
.L_x_151:
        /* <DEDUP_REMOVED lines=9> */
.L_x_153:
        /* <DEDUP_REMOVED lines=9> */
.L_x_155:
        /* <DEDUP_REMOVED lines=9> */
.L_x_157:
        /* <DEDUP_REMOVED lines=9> */
.L_x_159:
        /* <DEDUP_REMOVED lines=9> */
.L_x_161:
        /* <DEDUP_REMOVED lines=9> */
.L_x_163:
        /* <DEDUP_REMOVED lines=9> */
.L_x_165:
[----:B------:R-:W-:-:S04]  /*3400*/  UIADD3 UR4, UPT, UPT, UR4, 0x1, URZ ;  /* 0x0000000104047890 */ /* 0x000fc8000fffe0ff */
[----:B------:R-:W-:-:S04]  /*3410*/  UISETP.NE.AND UP0, UPT, UR4, 0x12, UPT ;  /* 0x000000120400788c */ /* 0x000fc8000bf05270 */
[----:B------:R-:W-:Y:S02]  /*3420*/  USEL UR5, URZ, 0x1, UP0 ;  /* 0x00000001ff057887 */ /* 0x000fe40008000000 */
[----:B------:R-:W-:-:S04]  /*3430*/  USEL UR4, UR4, URZ, UP0 ;  /* 0x000000ff04047287 */ /* 0x000fc80008000000 */
[----:B------:R-:W-:Y:S01]  /*3440*/  ULEA UR4, UR4, UR13, 0x3 ;  /* 0x0000000d04047291 */ /* 0x000fe2000f8e18ff */
[----:B------:R-:W-:-:S04]  /*3450*/  LOP3.LUT R2, R2, UR5, RZ, 0x3c, !PT ;  /* 0x0000000502027c12 */ /* 0x000fc8000f8e3cff */
[----:B------:R-:W-:Y:S01]  /*3460*/  SHF.L.U32 R2, R2, 0x1f, RZ ;  /* 0x0000001f02027819 */ /* 0x000fe200000006ff */
[----:B-1----:R-:W-:-:S07]  /*3470*/  IMAD.U32 R0, RZ, RZ, UR4 ;  /* 0x00000004ff007e24 */ /* 0x002fce000f8e00ff */
.L_x_61:
[----:B-1----:R1:W2:Y:S02]  /*3480*/  SYNCS.PHASECHK.TRANS64.TRYWAIT P0, [R0+URZ], R2 ;  /* 0x00000002000075a7 */ /* 0x0022a400080011ff */
[----:B--2---:R-:W-:Y:S05]  /*3490*/  @!P0 NANOSLEEP.SYNCS 0x989680 ;  /* 0x009896800000895d */ /* 0x004fea0003900000 */
[----:B------:R-:W2:Y:S02]  /*34a0*/  @!P0 SYNCS.PHASECHK.TRANS64 P0, [R0+URZ], R2 ;  /* 0x00000002000085a7 */ /* 0x000ea400080010ff */
[----:B--2---:R-:W-:Y:S05]  /*34b0*/  @P0 EXIT ;  /* 0x000000000000094d */ /* 0x004fea0003800000 */
[----:B------:R-:W-:Y:S05]  /*34c0*/  BRA `(.L_x_61) ;  /* 0xfffffffc00ec7947 */ /* 0x000fea000383ffff */
.L_x_23:
[----:B------:R-:W1:Y:S02]  /*34d0*/  S2UR UR4, SR_CgaCtaId ;  /* 0x00000000000479c3 */ /* 0x000e640000008800 */
[----:B-1----:R-:W-:-:S04]  /*34e0*/  UISETP.NE.AND UP0, UPT, UR4, URZ, UPT ;  /* 0x000000ff0400728c */ /* 0x002fc8000bf05270 */
[----:B------:R-:W-:-:S09]  /*34f0*/  UISETP.NE.OR UP0, UPT, UR13, 0x1, UP0 ;  /* 0x000000010d00788c */ /* 0x000fd20008705670 */
[----:B------:R-:W-:Y:S05]  /*3500*/  BRA.U UP0, `(.L_x_62) ;  /* 0x00000005004c7547 */ /* 0x000fea000b800000 */
[----:B------:R-:W1:Y:S01]  /*3510*/  S2UR UR5, SR_CgaCtaId ;  /* 0x00000000000579c3 */ /* 0x000e620000008800 */
[----:B------:R-:W-:Y:S01]  /*3520*/  UMOV UR4, 0x400 ;  /* 0x0000040000047882 */ /* 0x000fe20000000000 */
[----:B------:R-:W-:Y:S01]  /*3530*/  ISETP.GE.U32.AND P2, PT, R0, 0x4, PT ;  /* 0x000000040000780c */ /* 0x000fe20003f46070 */
[----:B------:R-:W-:Y:S01]  /*3540*/  IMAD.MOV.U32 R12, RZ, RZ, 0x1 ;  /* 0x00000001ff0c7424 */ /* 0x000fe200078e00ff */
[----:B------:R-:W-:Y:S02]  /*3550*/  CS2R R10, SRZ ;  /* 0x00000000000a7805 */ /* 0x000fe4000001ff00 */
[----:B------:R-:W-:Y:S01]  /*3560*/  CS2R R8, SRZ ;  /* 0x0000000000087805 */ /* 0x000fe2000001ff00 */
[----:B-1----:R-:W-:-:S03]  /*3570*/  ULEA UR6, UR5, UR4, 0x18 ;  /* 0x0000000405067291 */ /* 0x002fc6000f8ec0ff */
[----:B------:R-:W-:-:S09]  /*3580*/  UMOV UR5, URZ ;  /* 0x000000ff00057c82 */ /* 0x000fd20008000000 */
.L_x_66:
[----:B------:R-:W-:Y:S02]  /*3590*/  LEA R2, R8, UR6, 0x3 ;  /* 0x0000000608027c11 */ /* 0x000fe4000f8e18ff */
[----:B------:R-:W-:-:S03]  /*35a0*/  SHF.L.U32 R4, R9, 0x1f, RZ ;  /* 0x0000001f09047819 */ /* 0x000fc600000006ff */
[----:B------:R-:W-:Y:S01]  /*35b0*/  VIADD R5, R2, 0x1b0 ;  /* 0x000001b002057836 */ /* 0x000fe20000000000 */
[----:B------:R-:W1:Y:S02]  /*35c0*/  SYNCS.PHASECHK.TRANS64.TRYWAIT P0, [R2+URZ+0x1a0], R4 ;  /* 0x0001a004020075a7 */ /* 0x000e6400080011ff */
[----:B-1----:R-:W-:Y:S05]  /*35d0*/  @!P0 BRA `(.L_x_63) ;  /* 0x0000004800748947 */ /* 0x002fea0003800000 */
.L_x_166:
[----:B------:R-:W-:Y:S01]  /*35e0*/  ULEA UR4, UR5, UR6, 0x3 ;  /* 0x0000000605047291 */ /* 0x000fe2000f8e18ff */
[----:B-1----:R-:W-:Y:S01]  /*35f0*/  PRMT R2, RZ, 0x654, R5 ;  /* 0x00000654ff027816 */ /* 0x002fe20000000005 */
[----:B------:R-:W-:Y:S01]  /*3600*/  @!P2 IMAD.MOV.U32 R4, RZ, RZ, 0x10 ;  /* 0x00000010ff04a424 */ /* 0x000fe200078e00ff */
[----:B------:R-:W-:Y:S01]  /*3610*/  SHF.L.U32 R5, R12, 0x1f, RZ ;  /* 0x0000001f0c057819 */ /* 0x000fe200000006ff */
[----:B------:R-:W-:Y:S01]  /*3620*/  UIADD3 UR7, UPT, UPT, UR4, 0x140, URZ ;  /* 0x0000014004077890 */ /* 0x000fe2000fffe0ff */
[----:B------:R1:W-:Y:S05]  /*3630*/  SYNCS.ARRIVE.TRANS64.RED.A1T0 RZ, [R2+URZ], RZ ;  /* 0x000000ff02ff79a7 */ /* 0x0003ea00081004ff */
[----:B------:R-:W-:Y:S01]  /*3640*/  IMAD.U32 R6, RZ, RZ, UR7 ;  /* 0x00000007ff067e24 */ /* 0x000fe2000f8e00ff */
[----:B------:R-:W2:Y:S04]  /*3650*/  SYNCS.PHASECHK.TRANS64.TRYWAIT P0, [UR4+0x150], R5 ;  /* 0x00015005ff0075a7 */ /* 0x000ea80008001104 */
[----:B------:R-:W-:Y:S01]  /*3660*/  PRMT R6, R0, 0x654, R6 ;  /* 0x0000065400067816 */ /* 0x000fe20000000006 */
[----:B-12---:R-:W-:Y:S06]  /*3670*/  @!P0 BRA `(.L_x_64) ;  /* 0x0000004800608947 */ /* 0x006fec0003800000 */
.L_x_168:
[----:B------:R-:W-:Y:S01]  /*3680*/  ULEA UR8, UR5, UR6, 0x4 ;  /* 0x0000000605087291 */ /* 0x000fe2000f8e20ff */
[----:B------:R-:W-:Y:S01]  /*3690*/  SEL R3, R6, R3, !P2 ;  /* 0x0000000306037207 */ /* 0x000fe20005000000 */
[----:B------:R-:W-:Y:S01]  /*36a0*/  UIADD3 UR9, UPT, UPT, UR4, 0x140, URZ ;  /* 0x0000014004097890 */ /* 0x000fe2000fffe0ff */
[----:B-1----:R-:W-:Y:S01]  /*36b0*/  LEA R2, R11, UR6, 0x3 ;  /* 0x000000060b027c11 */ /* 0x002fe2000f8e18ff */
[----:B------:R-:W-:Y:S01]  /*36c0*/  UIADD3 UR8, UPT, UPT, UR8, 0x1d0, URZ ;  /* 0x000001d008087890 */ /* 0x000fe2000fffe0ff */
[----:B------:R1:W-:Y:S01]  /*36d0*/  @!P2 SYNCS.ARRIVE.TRANS64.RED RZ, [R3+URZ], R4 ;  /* 0x0000000403ffa9a7 */ /* 0x0003e200080004ff */
[----:B------:R-:W-:Y:S01]  /*36e0*/  UIADD3 UR4, UPT, UPT, UR5, 0x1, URZ ;  /* 0x0000000105047890 */ /* 0x000fe2000fffe0ff */
[----:B------:R-:W-:-:S03]  /*36f0*/  VIADD R8, R8, 0x1 ;  /* 0x0000000108087836 */ /* 0x000fc60000000000 */
[----:B------:R-:W-:Y:S02]  /*3700*/  UISETP.NE.AND UP0, UPT, UR4, 0x2, UPT ;  /* 0x000000020400788c */ /* 0x000fe4000bf05270 */
[----:B------:R-:W-:Y:S01]  /*3710*/  ISETP.NE.AND P0, PT, R8, 0x2, PT ;  /* 0x000000020800780c */ /* 0x000fe20003f05270 */
[----:B------:R-:W-:Y:S06]  /*3720*/  UGETNEXTWORKID.BROADCAST [UR8], [UR9] ;  /* 0x00000000080073ca */ /* 0x000fec0008000100 */
[----:B------:R-:W-:Y:S02]  /*3730*/  USEL UR7, URZ, 0x1, UP0 ;  /* 0x00000001ff077887 */ /* 0x000fe40008000000 */
[----:B------:R-:W-:-:S04]  /*3740*/  USEL UR5, UR4, URZ, UP0 ;  /* 0x000000ff04057287 */ /* 0x000fc80008000000 */
[----:B------:R-:W-:Y:S02]  /*3750*/  LOP3.LUT R12, R12, UR7, RZ, 0x3c, !PT ;  /* 0x000000070c0c7c12 */ /* 0x000fe4000f8e3cff */
[----:B-1----:R-:W-:-:S04]  /*3760*/  SHF.L.U32 R4, R10, 0x1f, RZ ;  /* 0x0000001f0a047819 */ /* 0x002fc800000006ff */
[----:B------:R-:W1:Y:S02]  /*3770*/  SYNCS.PHASECHK.TRANS64.TRYWAIT P1, [R2+URZ+0x140], R4 ;  /* 0x00014004020075a7 */ /* 0x000e6400080211ff */
[----:B-1----:R-:W-:Y:S05]  /*3780*/  @!P1 BRA `(.L_x_65) ;  /* 0x0000004800349947 */ /* 0x002fea0003800000 */
.L_x_169:
[C---:B-1----:R-:W-:Y:S01]  /*3790*/  LEA R4, R11.reuse, UR6, 0x4 ;  /* 0x000000060b047c11 */ /* 0x042fe2000f8e20ff */
[----:B------:R-:W-:Y:S01]  /*37a0*/  VIADD R2, R2, 0x150 ;  /* 0x0000015002027836 */ /* 0x000fe20000000000 */
[----:B------:R-:W-:Y:S01]  /*37b0*/  SEL R8, R8, RZ, P0 ;  /* 0x000000ff08087207 */ /* 0x000fe20000000000 */
[----:B------:R-:W-:-:S03]  /*37c0*/  VIADD R11, R11, 0x1 ;  /* 0x000000010b0b7836 */ /* 0x000fc60000000000 */
[----:B------:R-:W1:Y:S01]  /*37d0*/  LDS.128 R4, [R4+0x1d0] ;  /* 0x0001d00004047984 */ /* 0x000e620000000c00 */
[----:B------:R-:W-:Y:S02]  /*37e0*/  PRMT R2, RZ, 0x654, R2 ;  /* 0x00000654ff027816 */ /* 0x000fe40000000002 */
[C---:B------:R-:W-:Y:S01]  /*37f0*/  ISETP.NE.AND P1, PT, R11.reuse, 0x2, PT ;  /* 0x000000020b00780c */ /* 0x040fe20003f25270 */
[----:B------:R-:W-:Y:S01]  /*3800*/  @!PT LDS RZ, [RZ] ;  /* 0x00000000fffff984 */ /* 0x000fe20000000800 */
[----:B------:R-:W-:Y:S01]  /*3810*/  @!PT LDS RZ, [RZ] ;  /* 0x00000000fffff984 */ /* 0x000fe20000000800 */
[----:B------:R-:W-:Y:S01]  /*3820*/  @!PT LDS RZ, [RZ] ;  /* 0x00000000fffff984 */ /* 0x000fe20000000800 */
[----:B------:R-:W-:Y:S01]  /*3830*/  @!PT LDS RZ, [RZ] ;  /* 0x00000000fffff984 */ /* 0x000fe20000000800 */
[----:B------:R2:W-:Y:S06]  /*3840*/  MEMBAR.ALL.CTA ;  /* 0x0000000000007992 */ /* 0x0005ec0000008000 */
[----:B--2---:R-:W2:Y:S01]  /*3850*/  FENCE.VIEW.ASYNC.S ;  /* 0x00000000000073c6 */ /* 0x004ea20000000000 */
[----:B------:R-:W-:Y:S01]  /*3860*/  SEL R11, R11, RZ, P1 ;  /* 0x000000ff0b0b7207 */ /* 0x000fe20000800000 */
[----:B--2---:R2:W-:Y:S01]  /*3870*/  SYNCS.ARRIVE.TRANS64.RED.A1T0 RZ, [R2+URZ], RZ ;  /* 0x000000ff02ff79a7 */ /* 0x0045e200081004ff */
[----:B-1----:R-:W-:-:S02]  /*3880*/  LOP3.LUT P3, RZ, R6, 0x1, RZ, 0xc0, !PT ;  /* 0x0000000106ff7812 */ /* 0x002fc4000786c0ff */
[----:B------:R-:W-:-:S04]  /*3890*/  SEL R4, RZ, 0x1, P1 ;  /* 0x00000001ff047807 */ /* 0x000fc80000800000 */
[----:B------:R-:W-:Y:S02]  /*38a0*/  LOP3.LUT R10, R10, R4, RZ, 0x3c, !PT ;  /* 0x000000040a0a7212 */ /* 0x000fe400078e3cff */
[----:B--2---:R-:W-:-:S04]  /*38b0*/  SEL R2, RZ, 0x1, P0 ;  /* 0x00000001ff027807 */ /* 0x004fc80000000000 */
[----:B------:R-:W-:Y:S01]  /*38c0*/  LOP3.LUT R9, R9, R2, RZ, 0x3c, !PT ;  /* 0x0000000209097212 */ /* 0x000fe200078e3cff */
[----:B------:R-:W-:Y:S06]  /*38d0*/  @P3 BRA `(.L_x_66) ;  /* 0xfffffffc002c3947 */ /* 0x000fec000383ffff */
[----:B------:R-:W-:Y:S01]  /*38e0*/  ULEA UR4, UR5, UR6, 0x3 ;  /* 0x0000000605047291 */ /* 0x000fe2000f8e18ff */
[----:B------:R-:W-:-:S08]  /*38f0*/  SHF.L.U32 R2, R12, 0x1f, RZ ;  /* 0x0000001f0c027819 */ /* 0x000fd000000006ff */
[----:B------:R-:W1:Y:S02]  /*3900*/  SYNCS.PHASECHK.TRANS64 P0, [UR4+0x150], R2 ;  /* 0x00015002ff0075a7 */ /* 0x000e640008001004 */
[----:B-1----:R-:W-:Y:S05]  /*3910*/  @P0 BRA `(.L_x_67) ;  /* 0x0000000000080947 */ /* 0x002fea0003800000 */
[----:B------:R-:W1:Y:S02]  /*3920*/  SYNCS.PHASECHK.TRANS64.TRYWAIT P0, [UR4+0x150], R2 ;  /* 0x00015002ff0075a7 */ /* 0x000e640008001104 */
[----:B-1----:R-:W-:Y:S05]  /*3930*/  @!P0 BRA `(.L_x_68) ;  /* 0x0000004400dc8947 */ /* 0x002fea0003800000 */
.L_x_67:
[----:B------:R-:W-:-:S04]  /*3940*/  UIADD3 UR7, UPT, UPT, UR5, 0x1, URZ ;  /* 0x0000000105077890 */ /* 0x000fc8000fffe0ff */
[----:B------:R-:W-:-:S04]  /*3950*/  UISETP.NE.AND UP0, UPT, UR7, 0x2, UPT ;  /* 0x000000020700788c */ /* 0x000fc8000bf05270 */
[----:B------:R-:W-:Y:S02]  /*3960*/  USEL UR8, URZ, 0x1, UP0 ;  /* 0x00000001ff087887 */ /* 0x000fe40008000000 */
[----:B------:R-:W-:-:S04]  /*3970*/  USEL UR7, UR7, URZ, UP0 ;  /* 0x000000ff07077287 */ /* 0x000fc80008000000 */
[----:B------:R-:W-:Y:S01]  /*3980*/  ULEA UR7, UR7, UR6, 0x3 ;  /* 0x0000000607077291 */ /* 0x000fe2000f8e18ff */
[----:B-1----:R-:W-:-:S04]  /*3990*/  LOP3.LUT R2, R12, UR8, RZ, 0x3c, !PT ;  /* 0x000000080c027c12 */ /* 0x002fc8000f8e3cff */
[----:B------:R-:W-:-:S04]  /*39a0*/  SHF.L.U32 R0, R2, 0x1f, RZ ;  /* 0x0000001f02007819 */ /* 0x000fc800000006ff */
[----:B------:R-:W1:Y:S02]  /*39b0*/  SYNCS.PHASECHK.TRANS64 P0, [UR7+0x150], R0 ;  /* 0x00015000ff0075a7 */ /* 0x000e640008001007 */
[----:B-1----:R-:W-:Y:S05]  /*39c0*/  @P0 EXIT ;  /* 0x000000000000094d */ /* 0x002fea0003800000 */
[----:B------:R-:W-:Y:S02]  /*39d0*/  SHF.L.U32 R2, R2, 0x1f, RZ ;  /* 0x0000001f02027819 */ /* 0x000fe400000006ff */
[----:B------:R-:W-:-:S07]  /*39e0*/  MOV R0, UR7 ;  /* 0x0000000700007c02 */ /* 0x000fce0008000f00 */
.L_x_69:
[----:B-1----:R1:W2:Y:S02]  /*39f0*/  SYNCS.PHASECHK.TRANS64.TRYWAIT P0, [R0+URZ+0x150], R2 ;  /* 0x00015002000075a7 */ /* 0x0022a400080011ff */
[----:B--2---:R-:W-:Y:S05]  /*3a00*/  @!P0 NANOSLEEP.SYNCS 0x989680 ;  /* 0x009896800000895d */ /* 0x004fea0003900000 */
[----:B------:R-:W2:Y:S02]  /*3a10*/  @!P0 SYNCS.PHASECHK.TRANS64 P0, [R0+URZ+0x150], R2 ;  /* 0x00015002000085a7 */ /* 0x000ea400080010ff */
[----:B--2---:R-:W-:Y:S05]  /*3a20*/  @P0 EXIT ;  /* 0x000000000000094d */ /* 0x004fea0003800000 */
[----:B------:R-:W-:Y:S05]  /*3a30*/  BRA `(.L_x_69) ;  /* 0xfffffffc00ec7947 */ /* 0x000fea000383ffff */
.L_x_62:
[----:B------:R-:W-:Y:S05]  /*3a40*/  BRA.U UP4, `(.L_x_70) ;  /* 0x0000001104dc7547 */ /* 0x000fea000b800000 */
[----:B------:R-:W1:Y:S01]  /*3a50*/  S2UR UR7, SR_CgaCtaId ;  /* 0x00000000000779c3 */ /* 0x000e620000008800 */
[----:B------:R-:W-:Y:S01]  /*3a60*/  UMOV UR4, 0x40 ;  /* 0x0000004000047882 */ /* 0x000fe20000000000 */
[----:B------:R-:W-:Y:S01]  /*3a70*/  NOP ;  /* 0x0000000000007918 */ /* 0x000fe20000000000 */
[----:B------:R-:W-:Y:S01]  /*3a80*/  UMOV UR6, 0x400 ;  /* 0x0000040000067882 */ /* 0x000fe20000000000 */
[----:B-1----:R-:W-:Y:S02]  /*3a90*/  ULEA UR5, UR7, UR4, 0x18 ;  /* 0x0000000407057291 */ /* 0x002fe4000f8ec0ff */
[----:B------:R-:W-:-:S07]  /*3aa0*/  ULEA UR6, UR7, UR6, 0x18 ;  /* 0x0000000607067291 */ /* 0x000fce000f8ec0ff */
[----:B------:R-:W1:Y:S02]  /*3ab0*/  LDS.U8 R0, [UR5+0x1c] ;  /* 0x00001c05ff007984 */ /* 0x000e640008000000 */
[----:B-1----:R-:W-:-:S13]  /*3ac0*/  ISETP.NE.AND P0, PT, R0, RZ, PT ;  /* 0x000000ff0000720c */ /* 0x002fda0003f05270 */
[----:B------:R-:W-:Y:S05]  /*3ad0*/  @P0 BRA `(.L_x_71) ;  /* 0x0000000400080947 */ /* 0x000fea0003800000 */
[----:B------:R-:W-:Y:S02]  /*3ae0*/  UISETP.NE.U32.AND UP1, UPT, UR48, 0x1, UPT ;  /* 0x000000013000788c */ /* 0x000fe4000bf25070 */
[----:B------:R-:W-:-:S07]  /*3af0*/  UIADD3 UR7, UPT, UPT, UR5, 0x8, URZ ;  /* 0x0000000805077890 */ /* 0x000fce000fffe0ff */
[----:B------:R-:W-:Y:S05]  /*3b00*/  BRA.U !UP1, `(.L_x_72) ;  /* 0x00000001099c7547 */ /* 0x000fea000b800000 */
[----:B------:R-:W-:Y:S01]  /*3b10*/  ELECT P0, URZ, PT ;  /* 0x0000000000ff782f */ /* 0x000fe20003800000 */
[----:B------:R-:W-:-:S12]  /*3b20*/  BSSY B0, `(.L_x_72) ;  /* 0x0000025000007945 */ /* 0x000fd80003800000 */
[----:B------:R-:W-:Y:S05]  /*3b30*/  @!P0 BRA `(.L_x_73) ;  /* 0x00000000008c8947 */ /* 0x000fea0003800000 */
[----:B------:R-:W-:-:S05]  /*3b40*/  UMOV UR4, 0x10 ;  /* 0x0000001000047882 */ /* 0x000fca0000000000 */
[----:B------:R-:W-:Y:S04]  /*3b50*/  DEPBAR.LE SB1, 0x36 ;  /* 0x00009d800000791a */ /* 0x000fe80000000000 */
[----:B------:R-:W1:Y:S02]  /*3b60*/  UTCATOMSWS.2CTA.FIND_AND_SET.ALIGN UP0, UR4, UR4 ;  /* 0x00000004000475e3 */ /* 0x000e640008200800 */
[----:B-1----:R-:W-:Y:S01]  /*3b70*/  MOV R10, UR4 ;  /* 0x00000004000a7c02 */ /* 0x002fe20008000f00 */
[----:B------:R-:W-:Y:S06]  /*3b80*/  BRA.U UP0, `(.L_x_74) ;  /* 0x0000000100187547 */ /* 0x000fec000b800000 */
.L_x_75:
[----:B------:R-:W-:Y:S05]  /*3b90*/  NANOSLEEP 0x64 ;  /* 0x000000640000795d */ /* 0x000fea0003800000 */
[----:B------:R-:W-:-:S05]  /*3ba0*/  UMOV UR4, 0x10 ;  /* 0x0000001000047882 */ /* 0x000fca0000000000 */
[----:B------:R-:W-:Y:S04]  /*3bb0*/  DEPBAR.LE SB1, 0x36 ;  /* 0x00009d800000791a */ /* 0x000fe80000000000 */
[----:B------:R-:W1:Y:S02]  /*3bc0*/  UTCATOMSWS.2CTA.FIND_AND_SET.ALIGN UP0, UR4, UR4 ;  /* 0x00000004000475e3 */ /* 0x000e640008200800 */
[----:B-1----:R-:W-:Y:S01]  /*3bd0*/  MOV R10, UR4 ;  /* 0x00000004000a7c02 */ /* 0x002fe20008000f00 */
[----:B------:R-:W-:Y:S05]  /*3be0*/  BRA.U !UP0, `(.L_x_75) ;  /* 0xfffffffd08e87547 */ /* 0x000fea000b83ffff */
.L_x_74:
[----:B------:R-:W1:Y:S01]  /*3bf0*/  LDS R6, [UR5+0x10] ;  /* 0x00001005ff067984 */ /* 0x000e620008000800 */
[----:B------:R-:W-:Y:S01]  /*3c00*/  IMAD.U32 R0, RZ, RZ, UR6 ;  /* 0x00000006ff007e24 */ /* 0x000fe2000f8e00ff */
[----:B------:R-:W-:-:S03]  /*3c10*/  MOV R4, UR47 ;  /* 0x0000002f00047c02 */ /* 0x000fc60008000f00 */
[----:B------:R-:W-:Y:S01]  /*3c20*/  VIADD R0, R0, 0x1f0 ;  /* 0x000001f000007836 */ /* 0x000fe20000000000 */
[----:B-1----:R-:W-:-:S04]  /*3c30*/  SHF.L.U32 R6, R6, 0x1f, RZ ;  /* 0x0000001f06067819 */ /* 0x002fc800000006ff */
[----:B------:R-:W1:Y:S02]  /*3c40*/  SYNCS.PHASECHK.TRANS64.TRYWAIT P0, [UR5+0x8], R6 ;  /* 0x00000806ff0075a7 */ /* 0x000e640008001105 */
[----:B-1----:R-:W-:Y:S05]  /*3c50*/  @P0 BRA `(.L_x_76) ;  /* 0x0000000000080947 */ /* 0x002fea0003800000 */
[----:B------:R-:W1:Y:S02]  /*3c60*/  SYNCS.PHASECHK.TRANS64.TRYWAIT P0, [UR5+0x8], R6 ;  /* 0x00000806ff0075a7 */ /* 0x000e640008001105 */
[----:B-1----:R-:W-:Y:S05]  /*3c70*/  @!P0 BRA `(.L_x_77) ;  /* 0x0000004400248947 */ /* 0x002fea0003800000 */
.L_x_76:
[----:B------:R-:W-:Y:S01]  /*3c80*/  PRMT R4, R4, 0x654, R0 ;  /* 0x0000065404047816 */ /* 0x000fe20000000000 */
[----:B------:R-:W-:Y:S01]  /*3c90*/  HFMA2 R0, -RZ, RZ, 0, 5.9604644775390625e-08 ;  /* 0x00000001ff007431 */ /* 0x000fe200000001ff */
[----:B------:R-:W-:Y:S01]  /*3ca0*/  UPRMT UR4, UR47, 0x654, UR7 ;  /* 0x000006542f047896 */ /* 0x000fe20008000007 */
[----:B------:R-:W-:Y:S02]  /*3cb0*/  IMAD.MOV.U32 R8, RZ, RZ, 0xffff ;  /* 0x0000ffffff087424 */ /* 0x000fe400078e00ff */
[----:B-1----:R-:W-:Y:S02]  /*3cc0*/  IMAD.MOV.U32 R6, RZ, RZ, 0x4 ;  /* 0x00000004ff067424 */ /* 0x002fe400078e00ff */
[----:B------:R-:W-:Y:S01]  /*3cd0*/  IMAD.SHL.U32 R9, R10, 0x20, RZ ;  /* 0x000000200a097824 */ /* 0x000fe200078e00ff */
[----:B------:R-:W-:Y:S02]  /*3ce0*/  MOV R5, UR4 ;  /* 0x0000000400057c02 */ /* 0x000fe40008000f00 */
[-C--:B------:R-:W-:Y:S01]  /*3cf0*/  SHF.L.U32 R8, R8, R10.reuse, RZ ;  /* 0x0000000a08087219 */ /* 0x080fe200000006ff */
[----:B------:R1:W-:Y:S01]  /*3d00*/  SYNCS.ARRIVE.TRANS64.RED RZ, [UR4], R6 ;  /* 0x00000006ffff79a7 */ /* 0x0003e20008000404 */
[----:B------:R-:W-:Y:S01]  /*3d10*/  SHF.L.U32 R7, R0, R10, RZ ;  /* 0x0000000a00077219 */ /* 0x000fe200000006ff */
[----:B------:R1:W-:Y:S04]  /*3d20*/  STS [UR6+0x1f0], R9 ;  /* 0x0001f009ff007988 */ /* 0x0003e80008000806 */
[----:B------:R1:W-:Y:S04]  /*3d30*/  STAS [R4.64], R10 ;  /* 0x0000000a04007dbd */ /* 0x0003e8000c0008ff */
[----:B------:R1:W-:Y:S04]  /*3d40*/  ATOMS.OR RZ, [UR5+0x14], R8 ;  /* 0x00001408ffff798c */ /* 0x0003e8000b000005 */
[----:B------:R1:W-:Y:S04]  /*3d50*/  ATOMS.OR RZ, [UR5+0x18], R7 ;  /* 0x00001807ffff798c */ /* 0x0003e8000b000005 */
[----:B------:R1:W-:Y:S02]  /*3d60*/  ATOMS.XOR RZ, [UR5+0x10], R0 ;  /* 0x00001000ffff798c */ /* 0x0003e4000b800005 */
.L_x_73:
[----:B------:R-:W-:Y:S05]  /*3d70*/  BSYNC B0 ;  /* 0x0000000000007941 */ /* 0x000fea0003800000 */
.L_x_72:
[----:B------:R-:W-:Y:S05]  /*3d80*/  BRA.U UP1, `(.L_x_78) ;  /* 0x00000001016c7547 */ /* 0x000fea000b800000 */
[----:B------:R-:W-:-:S03]  /*3d90*/  UMOV UR4, 0xffffffff ;  /* 0xffffffff00047882 */ /* 0x000fc60000000000 */
[----:B------:R-:W-:Y:S05]  /*3da0*/  BRA.DIV UR4, `(.L_x_79) ;  /* 0x0000004204f07947 */ /* 0x000fea000b800000 */
[----:B------:R-:W-:-:S13]  /*3db0*/  ELECT P0, URZ, PT ;  /* 0x0000000000ff782f */ /* 0x000fda0003800000 */
.L_x_173:
[----:B------:R-:W-:Y:S05]  /*3dc0*/  @!P0 BRA `(.L_x_78) ;  /* 0x00000000005c8947 */ /* 0x000fea0003800000 */
[----:B-1----:R-:W1:Y:S02]  /*3dd0*/  LDS R4, [UR5+0x10] ;  /* 0x00001005ff047984 */ /* 0x002e640008000800 */
[----:B-1----:R-:W-:-:S04]  /*3de0*/  SHF.L.U32 R4, R4, 0x1f, RZ ;  /* 0x0000001f04047819 */ /* 0x002fc800000006ff */
[----:B------:R-:W1:Y:S02]  /*3df0*/  SYNCS.PHASECHK.TRANS64.TRYWAIT P0, [UR5+0x8], R4 ;  /* 0x00000804ff0075a7 */ /* 0x000e640008001105 */
[----:B-1----:R-:W-:Y:S05]  /*3e00*/  @P0 BRA `(.L_x_80) ;  /* 0x0000000000080947 */ /* 0x002fea0003800000 */
[----:B------:R-:W1:Y:S02]  /*3e10*/  SYNCS.PHASECHK.TRANS64.TRYWAIT P0, [UR5+0x8], R4 ;  /* 0x00000804ff0075a7 */ /* 0x000e640008001105 */
[----:B-1----:R-:W-:Y:S05]  /*3e20*/  @!P0 BRA `(.L_x_81) ;  /* 0x0000004000f48947 */ /* 0x002fea0003800000 */
.L_x_80:
[----:B------:R-:W2:Y:S01]  /*3e30*/  LDS R6, [UR6+0x1f0] ;  /* 0x0001f006ff067984 */ /* 0x000ea20008000800 */
[----:B-1----:R-:W-:Y:S02]  /*3e40*/  HFMA2 R0, -RZ, RZ, 0, 5.9604644775390625e-08 ;  /* 0x00000001ff007431 */ /* 0x002fe400000001ff */
[----:B------:R-:W-:Y:S01]  /*3e50*/  IMAD.MOV.U32 R4, RZ, RZ, 0xffff ;  /* 0x0000ffffff047424 */ /* 0x000fe200078e00ff */
[----:B------:R-:W-:Y:S01]  /*3e60*/  UPRMT UR4, UR47, 0x654, UR7 ;  /* 0x000006542f047896 */ /* 0x000fe20008000007 */
[----:B--2---:R-:W-:-:S03]  /*3e70*/  IMAD.SHL.U32 R5, R6, 0x20, RZ ;  /* 0x0000002006057824 */ /* 0x004fc600078e00ff */
[-C--:B------:R-:W-:Y:S02]  /*3e80*/  SHF.L.U32 R4, R4, R6.reuse, RZ ;  /* 0x0000000604047219 */ /* 0x080fe400000006ff */
[----:B------:R-:W-:Y:S01]  /*3e90*/  SHF.L.U32 R6, R0, R6, RZ ;  /* 0x0000000600067219 */ /* 0x000fe200000006ff */
[----:B------:R2:W-:Y:S04]  /*3ea0*/  STS [UR6+0x1f0], R5 ;  /* 0x0001f005ff007988 */ /* 0x0005e80008000806 */
[----:B------:R2:W-:Y:S04]  /*3eb0*/  ATOMS.OR RZ, [UR5+0x14], R4 ;  /* 0x00001404ffff798c */ /* 0x0005e8000b000005 */
[----:B------:R2:W-:Y:S01]  /*3ec0*/  ATOMS.OR RZ, [UR5+0x18], R6 ;  /* 0x00001806ffff798c */ /* 0x0005e2000b000005 */
[----:B------:R-:W-:Y:S03]  /*3ed0*/  SYNCS.ARRIVE.TRANS64.RED.A1T0 RZ, [UR4], RZ ;  /* 0x000000ffffff79a7 */ /* 0x000fe60008100404 */
[----:B------:R2:W-:Y:S01]  /*3ee0*/  ATOMS.XOR RZ, [UR5+0x10], R0 ;  /* 0x00001000ffff798c */ /* 0x0005e2000b800005 */
[----:B------:R-:W-:Y:S05]  /*3ef0*/  BRA `(.L_x_78) ;  /* 0x0000000000107947 */ /* 0x000fea0003800000 */
.L_x_71:
[----:B------:R-:W-:Y:S02]  /*3f00*/  MOV R0, 0xffffffff ;  /* 0xffffffff00007802 */ /* 0x000fe40000000f00 */
[----:B------:R-:W-:-:S03]  /*3f10*/  MOV R4, 0x3f40 ;  /* 0x00003f4000047802 */ /* 0x000fc60000000f00 */
[----:B------:R1:W-:Y:S04]  /*3f20*/  STS [UR6+0x1f0], R0 ;  /* 0x0001f000ff007988 */ /* 0x0003e80008000806 */
[----:B-1---5:R-:W-:Y:S05]  /*3f30*/  CALL.REL.NOINC `($__internal_1_$__cuda_sm10x_tcgen05_guardrail_trap_phase_invalid_during_alloc) ;  /* 0x0000004400fc7944 */ /* 0x022fea0003c00000 */
.L_x_78:
[----:B------:R-:W-:Y:S05]  /*3f40*/  WARPSYNC.ALL ;  /* 0x0000000000007948 */ /* 0x000fea0003800000 */
[----:B------:R-:W3:Y:S01]  /*3f50*/  S2UR UR4, SR_CgaCtaId ;  /* 0x00000000000479c3 */ /* 0x000ee20000008800 */
[----:B------:R-:W-:Y:S01]  /*3f60*/  UMOV UR26, 0x400 ;  /* 0x00000400001a7882 */ /* 0x000fe20000000000 */
[----:B------:R-:W-:-:S06]  /*3f70*/  NOP ;  /* 0x0000000000007918 */ /* 0x000fcc0000000000 */
[----:B------:R-:W-:Y:S06]  /*3f80*/  BAR.ARV 0x6, 0xa0 ;  /* 0x0182800000007b1d */ /* 0x000fec0000002000 */
[----:B------:R-:W4:Y:S01]  /*3f90*/  LDCU UR6, c[0x0][0x38c] ;  /* 0x00007180ff0677ac */ /* 0x000f220008000800 */
[----:B------:R-:W-:Y:S01]  /*3fa0*/  LOP3.LUT R3, R3, 0xffff, RZ, 0xc0, !PT ;  /* 0x0000ffff03037812 */ /* 0x000fe200078ec0ff */
[----:B-1----:R-:W-:Y:S01]  /*3fb0*/  IMAD.MOV.U32 R9, RZ, RZ, 0x1 ;  /* 0x00000001ff097424 */ /* 0x002fe200078e00ff */
[----:B------:R-:W-:Y:S01]  /*3fc0*/  LOP3.LUT R2, R2, 0xffff, RZ, 0xc0, !PT ;  /* 0x0000ffff02027812 */ /* 0x000fe200078ec0ff */
[----:B------:R-:W-:Y:S01]  /*3fd0*/  IMAD.MOV.U32 R8, RZ, RZ, RZ ;  /* 0x000000ffff087224 */ /* 0x000fe200078e00ff */
[----:B------:R-:W-:Y:S01]  /*3fe0*/  R2UR UR28, R3 ;  /* 0x00000000031c72ca */ /* 0x000fe200000e0000 */
[----:B------:R-:W-:Y:S01]  /*3ff0*/  UMOV UR32, URZ ;  /* 0x000000ff00207c82 */ /* 0x000fe20008000000 */
[----:B------:R-:W-:-:S02]  /*4000*/  R2UR UR42, R2 ;  /* 0x00000000022a72ca */ /* 0x000fc400000e0000 */
[----:B------:R-:W-:Y:S01]  /*4010*/  CS2R R2, SRZ ;  /* 0x0000000000027805 */ /* 0x000fe2000001ff00 */
[----:B------:R-:W-:Y:S01]  /*4020*/  UMOV UR23, URZ ;  /* 0x000000ff00177c82 */ /* 0x000fe20008000000 */
[----:B---3--:R-:W-:Y:S01]  /*4030*/  ULEA UR26, UR4, UR26, 0x18 ;  /* 0x0000001a041a7291 */ /* 0x008fe2000f8ec0ff */
[----:B------:R-:W-:Y:S01]  /*4040*/  UMOV UR22, URZ ;  /* 0x000000ff00167c82 */ /* 0x000fe20008000000 */
[----:B------:R-:W-:Y:S02]  /*4050*/  UISETP.NE.AND UP3, UPT, UR48, URZ, UPT ;  /* 0x000000ff3000728c */ /* 0x000fe4000bf65270 */
[----:B------:R-:W-:Y:S02]  /*4060*/  UIADD3 UR5, UPT, UPT, UR26, 0x2400, URZ ;  /* 0x000024001a057890 */ /* 0x000fe4000fffe0ff */
[----:B------:R-:W-:-:S03]  /*4070*/  UIADD3 UR4, UPT, UPT, UR26, 0x26400, URZ ;  /* 0x000264001a047890 */ /* 0x000fc6000fffe0ff */
[----:B--2---:R-:W1:Y:S01]  /*4080*/  LDS R0, [UR26+0x1f0] ;  /* 0x0001f01aff007984 */ /* 0x004e620008000800 */
[----:B----4-:R-:W-:Y:S02]  /*4090*/  UIADD3 UR6, UPT, UPT, UR6, 0x7f, URZ ;  /* 0x0000007f06067890 */ /* 0x010fe4000fffe0ff */
[----:B------:R-:W-:Y:S02]  /*40a0*/  USHF.R.U32.HI UR5, URZ, 0x4, UR5 ;  /* 0x00000004ff057899 */ /* 0x000fe40008011605 */
[----:B------:R-:W-:Y:S02]  /*40b0*/  USHF.R.S32.HI UR33, URZ, 0x1f, UR6 ;  /* 0x0000001fff217899 */ /* 0x000fe40008011406 */
[----:B------:R-:W-:Y:S02]  /*40c0*/  USHF.R.U32.HI UR4, URZ, 0x4, UR4 ;  /* 0x00000004ff047899 */ /* 0x000fe40008011604 */
[----:B------:R-:W-:Y:S02]  /*40d0*/  ULEA.HI UR33, UR33, UR6, URZ, 0x7 ;  /* 0x0000000621217291 */ /* 0x000fe4000f8f38ff */
[----:B------:R-:W-:-:S02]  /*40e0*/  ULOP3.LUT UR5, UR5, 0x3fff, URZ, 0xc0, !UPT ;  /* 0x00003fff05057892 */ /* 0x000fc4000f8ec0ff */
[----:B------:R-:W-:Y:S02]  /*40f0*/  USHF.R.S32.HI UR33, URZ, 0x7, UR33 ;  /* 0x00000007ff217899 */ /* 0x000fe40008011421 */
[----:B------:R-:W-:Y:S02]  /*4100*/  ULOP3.LUT UR30, UR4, 0x3fff, URZ, 0xc0, !UPT ;  /* 0x00003fff041e7892 */ /* 0x000fe4000f8ec0ff */
[----:B------:R-:W-:Y:S01]  /*4110*/  UISETP.LT.AND UP0, UPT, UR33, 0x1, UPT ;  /* 0x000000012100788c */ /* 0x000fe2000bf01270 */
[----:B------:R-:W-:Y:S01]  /*4120*/  UMOV UR40, 0x0 ;  /* 0x0000000000287882 */ /* 0x000fe20000000000 */
[----:B------:R-:W-:Y:S01]  /*4130*/  UMOV UR41, 0x8100490 ;  /* 0x0810049000297882 */ /* 0x000fe20000000000 */
[----:B------:R-:W-:Y:S02]  /*4140*/  ULOP3.LUT UR29, UR5, 0x10000, URZ, 0xfc, !UPT ;  /* 0x00010000051d7892 */ /* 0x000fe4000f8efcff */
[----:B------:R-:W-:Y:S02]  /*4150*/  ULOP3.LUT UR30, UR30, 0x10000, URZ, 0xfc, !UPT ;  /* 0x000100001e1e7892 */ /* 0x000fe4000f8efcff */
[----:B------:R-:W-:Y:S01]  /*4160*/  USEL UR43, UR33, 0x1, !UP0 ;  /* 0x00000001212b7887 */ /* 0x000fe2000c000000 */
[----:B------:R-:W-:Y:S01]  /*4170*/  UMOV UR38, 0x0 ;  /* 0x0000000000267882 */ /* 0x000fe20000000000 */
[----:B------:R-:W-:Y:S01]  /*4180*/  UMOV UR39, 0x8100490 ;  /* 0x0810049000277882 */ /* 0x000fe20000000000 */
[----:B------:R-:W-:Y:S01]  /*4190*/  UMOV UR36, 0x0 ;  /* 0x0000000000247882 */ /* 0x000fe20000000000 */
[----:B------:R-:W-:Y:S01]  /*41a0*/  UMOV UR37, 0x8100490 ;  /* 0x0810049000257882 */ /* 0x000fe20000000000 */
[----:B------:R-:W-:Y:S01]  /*41b0*/  UMOV UR34, 0x0 ;  /* 0x0000000000227882 */ /* 0x000fe20000000000 */
[----:B------:R-:W-:Y:S01]  /*41c0*/  UMOV UR35, 0x8100490 ;  /* 0x0810049000237882 */ /* 0x000fe20000000000 */
[----:B-1----:R-:W-:-:S15]  /*41d0*/  R2UR UR44, R0 ;  /* 0x00000000002c72ca */ /* 0x002fde00000e0000 */
.L_x_89:
[C---:B------:R-:W-:Y:S02]  /*41e0*/  LEA R0, R8.reuse, UR26, 0x3 ;  /* 0x0000001a08007c11 */ /* 0x040fe4000f8e18ff */
[----:B------:R-:W-:Y:S02]  /*41f0*/  SHF.L.U32 R4, R3, 0x1f, RZ ;  /* 0x0000001f03047819 */ /* 0x000fe400000006ff */
[----:B------:R-:W-:Y:S02]  /*4200*/  LEA R5, R8, UR26, 0x4 ;  /* 0x0000001a08057c11 */ /* 0x000fe4000f8e20ff */
[----:B------:R-:W1:Y:S02]  /*4210*/  SYNCS.PHASECHK.TRANS64.TRYWAIT P0, [R0+URZ+0x140], R4 ;  /* 0x00014004000075a7 */ /* 0x000e6400080011ff */
[----:B-1-3--:R-:W-:Y:S05]  /*4220*/  @!P0 BRA `(.L_x_82) ;  /* 0x00000040000c8947 */ /* 0x00afea0003800000 */
.L_x_174:
[----:B-1----:R-:W1:Y:S01]  /*4230*/  LDS.128 R4, [R5+0x1d0] ;  /* 0x0001d00005047984 */ /* 0x002e620000000c00 */
[----:B------:R-:W-:Y:S02]  /*4240*/  VIADD R0, R0, 0x150 ;  /* 0x0000015000007836 */ /* 0x000fe40000000000 */
[----:B------:R-:W-:Y:S01]  /*4250*/  VIADD R8, R8, 0x1 ;  /* 0x0000000108087836 */ /* 0x000fe20000000000 */
[----:B------:R-:W-:Y:S01]  /*4260*/  @!PT LDS RZ, [RZ] ;  /* 0x00000000fffff984 */ /* 0x000fe20000000800 */
[----:B------:R-:W-:Y:S01]  /*4270*/  @!PT LDS RZ, [RZ] ;  /* 0x00000000fffff984 */ /* 0x000fe20000000800 */
[----:B------:R-:W-:Y:S01]  /*4280*/  @!PT LDS RZ, [RZ] ;  /* 0x00000000fffff984 */ /* 0x000fe20000000800 */
[----:B------:R-:W-:Y:S01]  /*4290*/  @!PT LDS RZ, [RZ] ;  /* 0x00000000fffff984 */ /* 0x000fe20000000800 */
[----:B------:R2:W-:Y:S06]  /*42a0*/  MEMBAR.ALL.CTA ;  /* 0x0000000000007992 */ /* 0x0005ec0000008000 */
[----:B--2---:R-:W2:Y:S01]  /*42b0*/  FENCE.VIEW.ASYNC.S ;  /* 0x00000000000073c6 */ /* 0x004ea20000000000 */
[----:B------:R-:W-:-:S04]  /*42c0*/  PRMT R0, RZ, 0x654, R0 ;  /* 0x00000654ff007816 */ /* 0x000fc80000000000 */
[----:B--2---:R2:W-:Y:S01]  /*42d0*/  SYNCS.ARRIVE.TRANS64.RED.A1T0 RZ, [R0+URZ], RZ ;  /* 0x000000ff00ff79a7 */ /* 0x0045e200081004ff */
[----:B-1----:R-:W-:Y:S01]  /*42e0*/  LOP3.LUT P1, RZ, R6, 0x1, RZ, 0xc0, !PT ;  /* 0x0000000106ff7812 */ /* 0x002fe2000782c0ff */
[----:B--2---:R-:W-:-:S12]  /*42f0*/  BRA.U UP3, `(.L_x_83) ;  /* 0x0000000503087547 */ /* 0x004fd8000b800000 */
[----:B------:R-:W1:Y:S01]  /*4300*/  LDCU UR4, c[0x0][0x38c] ;  /* 0x00007180ff0477ac */ /* 0x000e620008000800 */
[----:B------:R-:W-:Y:S02]  /*4310*/  PLOP3.LUT P2, PT, PT, PT, PT, 0x80, 0x8 ;  /* 0x000000000008781c */ /* 0x000fe40003f4f070 */
[----:B------:R-:W-:Y:S01]  /*4320*/  SHF.L.U32 R4, R9, 0x1f, RZ ;  /* 0x0000001f09047819 */ /* 0x000fe200000006ff */
[----:B------:R-:W-:Y:S02]  /*4330*/  ULEA UR31, UR32, UR26, 0x3 ;  /* 0x0000001a201f7291 */ /* 0x000fe4000f8e18ff */
[----:B------:R-:W-:Y:S02]  /*4340*/  ULEA UR11, UR32, UR44, 0x5 ;  /* 0x0000002c200b7291 */ /* 0x000fe4000f8e28ff */
[----:B-1----:R-:W-:-:S06]  /*4350*/  UISETP.GE.AND UP0, UPT, UR4, 0x1, UPT ;  /* 0x000000010400788c */ /* 0x002fcc000bf06270 */
[----:B------:R-:W-:-:S05]  /*4360*/  PLOP3.LUT P0, PT, PT, PT, UP0, 0x80, 0x8 ;  /* 0x000000000008781c */ /* 0x000fca0003f0f008 */
[----:B------:R-:W-:-:S08]  /*4370*/  @UP0 ULEA UR4, UR23, UR26, 0x3 ;  /* 0x0000001a17040291 */ /* 0x000fd0000f8e18ff */
[----:B------:R-:W-:-:S04]  /*4380*/  @P0 SHF.L.U32 R0, R2, 0x1f, RZ ;  /* 0x0000001f02000819 */ /* 0x000fc800000006ff */
[----:B------:R1:W2:Y:S01]  /*4390*/  @P0 SYNCS.PHASECHK.TRANS64.TRYWAIT P2, [UR4], R0 ;  /* 0x00000000ff0005a7 */ /* 0x0002a20008041104 */
[----:B------:R-:W3:Y:S02]  /*43a0*/  SYNCS.PHASECHK.TRANS64.TRYWAIT P0, [UR31+0x180], R4 ;  /* 0x00018004ff0075a7 */ /* 0x000ee4000800111f */
[----:B-123--:R-:W-:Y:S05]  /*43b0*/  @!P0 BRA `(.L_x_84) ;  /* 0x0000003c00bc8947 */ /* 0x00efea0003800000 */
.L_x_176:
[----:B------:R-:W-:Y:S01]  /*43c0*/  UMOV UR27, UR22 ;  /* 0x00000016001b7c82 */ /* 0x000fe20008000000 */
[----:B------:R-:W-:Y:S05]  /*43d0*/  BRA.U !UP0, `(.L_x_85) ;  /* 0x0000000108c07547 */ /* 0x000fea000b800000 */
[----:B------:R-:W-:Y:S02]  /*43e0*/  UIADD3 UR27, UPT, UPT, UR43, UR22, URZ ;  /* 0x000000162b1b7290 */ /* 0x000fe4000fffe0ff */
[----:B------:R-:W-:Y:S01]  /*43f0*/  UPLOP3.LUT UP2, UPT, UPT, UPT, UPT, 0x40, 0x4 ;  /* 0x000000000004789c */ /* 0x000fe20003f4e870 */
[----:B------:R-:W-:Y:S01]  /*4400*/  UMOV UR24, UR33 ;  /* 0x0000002100187c82 */ /* 0x000fe20008000000 */
[----:B------:R-:W-:-:S09]  /*4410*/  UMOV UR10, UR23 ;  /* 0x00000017000a7c82 */ /* 0x000fd20008000000 */
.L_x_88:
[----:B--2---:R-:W-:Y:S01]  /*4420*/  ULEA UR5, UR10, UR26, 0x3 ;  /* 0x0000001a0a057291 */ /* 0x004fe2000f8e18ff */
[----:B---3--:R-:W-:Y:S11]  /*4430*/  @P2 BRA `(.L_x_86) ;  /* 0x00000000000c2947 */ /* 0x008ff60003800000 */
[----:B-1----:R-:W-:Y:S04]  /*4440*/  SHF.L.U32 R4, R2, 0x1f, RZ ;  /* 0x0000001f02047819 */ /* 0x002fe800000006ff */
[----:B------:R-:W1:Y:S02]  /*4450*/  SYNCS.PHASECHK.TRANS64.TRYWAIT P0, [UR5], R4 ;  /* 0x00000004ff0075a7 */ /* 0x000e640008001105 */
[----:B-1----:R-:W-:Y:S05]  /*4460*/  @!P0 BRA `(.L_x_87) ;  /* 0x0000003c00a88947 */ /* 0x002fea0003800000 */
.L_x_86:
[----:B------:R-:W-:Y:S01]  /*4470*/  UISETP.NE.AND UP0, UPT, UR24, 0x1, UPT ;  /* 0x000000011800788c */ /* 0x000fe2000bf05270 */
[----:B------:R-:W-:Y:S01]  /*4480*/  PLOP3.LUT P2, PT, PT, PT, PT, 0x80, 0x8 ;  /* 0x000000000008781c */ /* 0x000fe20003f4f070 */
[----:B------:R-:W-:Y:S02]  /*4490*/  UIADD3 UR4, UPT, UPT, UR10, 0x1, URZ ;  /* 0x000000010a047890 */ /* 0x000fe4000fffe0ff */
[----:B------:R-:W-:Y:S02]  /*44a0*/  UIADD3 UR25, UPT, UPT, UR5, 0x90, URZ ;  /* 0x0000009005197890 */ /* 0x000fe4000fffe0ff */
[----:B------:R-:W-:Y:S01]  /*44b0*/  UISETP.NE.AND UP1, UPT, UR4, 0x12, UPT ;  /* 0x000000120400788c */ /* 0x000fe2000bf25270 */
[----:B------:R-:W-:Y:S01]  /*44c0*/  PLOP3.LUT P0, PT, PT, PT, UP0, 0x80, 0x8 ;  /* 0x000000000008781c */ /* 0x000fe20003f0f008 */
[----:B------:R-:W-:Y:S02]  /*44d0*/  UIADD3 UR22, UPT, UPT, UR22, 0x1, URZ ;  /* 0x0000000116167890 */ /* 0x000fe4000fffe0ff */
[----:B------:R-:W-:Y:S02]  /*44e0*/  USEL UR6, URZ, 0x1, UP1 ;  /* 0x00000001ff067887 */ /* 0x000fe40008800000 */
[----:B------:R-:W-:Y:S02]  /*44f0*/  USEL UR23, UR4, URZ, UP1 ;  /* 0x000000ff04177287 */ /* 0x000fe40008800000 */
[----:B------:R-:W-:Y:S02]  /*4500*/  UIADD3 UR24, UPT, UPT, UR24, -0x1, URZ ;  /* 0xffffffff18187890 */ /* 0x000fe4000fffe0ff */
[----:B------:R-:W-:Y:S01]  /*4510*/  @UP0 ULEA UR4, UR23, UR26, 0x3 ;  /* 0x0000001a17040291 */ /* 0x000fe2000f8e18ff */
[----:B------:R-:W-:Y:S01]  /*4520*/  LOP3.LUT R2, R2, UR6, RZ, 0x3c, !PT ;  /* 0x0000000602027c12 */ /* 0x000fe2000f8e3cff */
[----:B------:R-:W-:Y:S02]  /*4530*/  ULEA UR6, UR10, UR30, 0x8 ;  /* 0x0000001e0a067291 */ /* 0x000fe4000f8e40ff */
[----:B------:R-:W-:Y:S01]  /*4540*/  UISETP.NE.AND UP0, UPT, UR22, UR27, UPT ;  /* 0x0000001b1600728c */ /* 0x000fe2000bf05270 */
[----:B-1----:R-:W-:Y:S01]  /*4550*/  @P0 SHF.L.U32 R0, R2, 0x1f, RZ ;  /* 0x0000001f02000819 */ /* 0x002fe200000006ff */
[----:B------:R-:W-:Y:S02]  /*4560*/  UIADD3 UR20, UPT, UPT, UR6, 0x2, URZ ;  /* 0x0000000206147890 */ /* 0x000fe4000fffe0ff */
[----:B------:R-:W-:Y:S01]  /*4570*/  UIADD3 UR16, UPT, UPT, UR6, 0x4, URZ ;  /* 0x0000000406107890 */ /* 0x000fe2000fffe0ff */
[----:B------:R2:W3:Y:S01]  /*4580*/  @P0 SYNCS.PHASECHK.TRANS64.TRYWAIT P2, [UR4], R0 ;  /* 0x00000000ff0005a7 */ /* 0x0004e20008041104 */
[----:B------:R-:W-:Y:S02]  /*4590*/  ULEA UR4, UR10, UR29, 0x9 ;  /* 0x0000001d0a047291 */ /* 0x000fe4000f8e48ff */
[----:B------:R-:W-:Y:S02]  /*45a0*/  UIADD3 UR12, UPT, UPT, UR6, 0x6, URZ ;  /* 0x00000006060c7890 */ /* 0x000fe4000fffe0ff */
[----:B------:R-:W-:Y:S02]  /*45b0*/  UIADD3 UR18, UPT, UPT, UR4, 0x2, URZ ;  /* 0x0000000204127890 */ /* 0x000fe4000fffe0ff */
[----:B------:R-:W-:Y:S02]  /*45c0*/  UIADD3 UR14, UPT, UPT, UR4, 0x4, URZ ;  /* 0x00000004040e7890 */ /* 0x000fe4000fffe0ff */
[----:B------:R-:W-:Y:S01]  /*45d0*/  UIADD3 UR8, UPT, UPT, UR4, 0x6, URZ ;  /* 0x0000000604087890 */ /* 0x000fe2000fffe0ff */
[----:B------:R-:W-:Y:S01]  /*45e0*/  UMOV UR7, 0x40004040 ;  /* 0x4000404000077882 */ /* 0x000fe20000000000 */
[----:B------:R-:W-:Y:S01]  /*45f0*/  UMOV UR5, 0x40004040 ;  /* 0x4000404000057882 */ /* 0x000fe20000000000 */
[----:B------:R-:W-:Y:S01]  /*4600*/  UMOV UR21, 0x40004040 ;  /* 0x4000404000157882 */ /* 0x000fe20000000000 */
[----:B------:R2:W-:Y:S01]  /*4610*/  UTCQMMA.2CTA gdesc[UR4], gdesc[UR6], tmem[UR11], tmem[UR40], idesc[UR41], UP2 ;  /* 0x00ff2806040075ea */ /* 0x0005e2000920030b */
[----:B------:R-:W-:Y:S01]  /*4620*/  UPLOP3.LUT UP2, UPT, UPT, UPT, UPT, 0x80, 0x8 ;  /* 0x000000000008789c */ /* 0x000fe20003f4f070 */
[----:B------:R-:W-:Y:S01]  /*4630*/  UMOV UR19, 0x40004040 ;  /* 0x4000404000137882 */ /* 0x000fe20000000000 */
[----:B------:R-:W-:Y:S01]  /*4640*/  UMOV UR17, 0x40004040 ;  /* 0x4000404000117882 */ /* 0x000fe20000000000 */
[----:B------:R2:W-:Y:S01]  /*4650*/  UTCQMMA.2CTA gdesc[UR18], gdesc[UR20], tmem[UR11], tmem[UR38], idesc[UR39], UPT ;  /* 0x00ff2614120075ea */ /* 0x0005e2000ba0030b */
[----:B------:R-:W-:Y:S01]  /*4660*/  UMOV UR15, 0x40004040 ;  /* 0x40004040000f7882 */ /* 0x000fe20000000000 */
[----:B------:R-:W-:Y:S01]  /*4670*/  UMOV UR13, 0x40004040 ;  /* 0x40004040000d7882 */ /* 0x000fe20000000000 */
[----:B------:R-:W-:Y:S01]  /*4680*/  UMOV UR9, 0x40004040 ;  /* 0x4000404000097882 */ /* 0x000fe20000000000 */
[----:B------:R2:W-:Y:S01]  /*4690*/  UTCQMMA.2CTA gdesc[UR14], gdesc[UR16], tmem[UR11], tmem[UR36], idesc[UR37], UPT ;  /* 0x00ff24100e0075ea */ /* 0x0005e2000ba0030b */
[----:B------:R2:W-:Y:S01]  /*46a0*/  UTCQMMA.2CTA gdesc[UR8], gdesc[UR12], tmem[UR11], tmem[UR34], idesc[UR35], UPT ;  /* 0x00ff220c080075ea */ /* 0x0005e2000ba0030b */
[----:B------:R2:W-:Y:S01]  /*46b0*/  UTCBAR.2CTA.MULTICAST [UR25], URZ, UR28 ;  /* 0x000000ff190073e9 */ /* 0x0005e2000820081c */
[----:B------:R-:W-:Y:S01]  /*46c0*/  UMOV UR10, UR23 ;  /* 0x00000017000a7c82 */ /* 0x000fe20008000000 */
[----:B------:R-:W-:Y:S05]  /*46d0*/  BRA.U UP0, `(.L_x_88) ;  /* 0xfffffffd00507547 */ /* 0x000fea000b83ffff */
.L_x_85:
[----:B--2---:R-:W-:Y:S01]  /*46e0*/  UIADD3 UR4, UPT, UPT, UR31, 0x160, URZ ;  /* 0x000001601f047890 */ /* 0x004fe2000fffe0ff */
[----:B------:R-:W-:-:S08]  /*46f0*/  UMOV UR22, UR27 ;  /* 0x0000001b00167c82 */ /* 0x000fd00008000000 */
[----:B------:R2:W-:Y:S01]  /*4700*/  UTCBAR.2CTA.MULTICAST [UR4], URZ, UR42 ;  /* 0x000000ff040073e9 */ /* 0x0005e2000820082a */
[----:B------:R-:W-:Y:S02]  /*4710*/  NOP ;  /* 0x0000000000007918 */ /* 0x000fe40000000000 */
.L_x_83:
[----:B--2---:R-:W-:Y:S01]  /*4720*/  UIADD3 UR4, UPT, UPT, UR32, 0x1, URZ ;  /* 0x0000000120047890 */ /* 0x004fe2000fffe0ff */
[----:B------:R-:W-:-:S03]  /*4730*/  ISETP.NE.AND P0, PT, R8, 0x2, PT ;  /* 0x000000020800780c */ /* 0x000fc60003f05270 */
[----:B------:R-:W-:Y:S01]  /*4740*/  UISETP.NE.AND UP0, UPT, UR4, 0x4, UPT ;  /* 0x000000040400788c */ /* 0x000fe2000bf05270 */
[----:B-1----:R-:W-:Y:S02]  /*4750*/  SEL R0, RZ, 0x1, P0 ;  /* 0x00000001ff007807 */ /* 0x002fe40000000000 */
[----:B------:R-:W-:Y:S01]  /*4760*/  SEL R8, R8, RZ, P0 ;  /* 0x000000ff08087207 */ /* 0x000fe20000000000 */
[----:B------:R-:W-:Y:S01]  /*4770*/  USEL UR5, URZ, 0x1, UP0 ;  /* 0x00000001ff057887 */ /* 0x000fe20008000000 */
[----:B------:R-:W-:Y:S01]  /*4780*/  LOP3.LUT R3, R3, R0, RZ, 0x3c, !PT ;  /* 0x0000000003037212 */ /* 0x000fe200078e3cff */
[----:B------:R-:W-:-:S04]  /*4790*/  USEL UR32, UR4, URZ, UP0 ;  /* 0x000000ff04207287 */ /* 0x000fc80008000000 */
[----:B------:R-:W-:Y:S01]  /*47a0*/  LOP3.LUT R9, R9, UR5, RZ, 0x3c, !PT ;  /* 0x0000000509097c12 */ /* 0x000fe2000f8e3cff */
[----:B------:R-:W-:Y:S07]  /*47b0*/  @P1 BRA `(.L_x_89) ;  /* 0xfffffff800881947 */ /* 0x000fee000383ffff */
[----:B------:R-:W1:Y:S01]  /*47c0*/  S2UR UR8, SR_CgaCtaId ;  /* 0x00000000000879c3 */ /* 0x000e620000008800 */
[----:B------:R-:W-:Y:S01]  /*47d0*/  ELECT P0, URZ, PT ;  /* 0x0000000000ff782f */ /* 0x000fe20003800000 */
[----:B------:R-:W-:Y:S01]  /*47e0*/  HFMA2 R0, -RZ, RZ, 0, 5.9604644775390625e-08 ;  /* 0x00000001ff007431 */ /* 0x000fe200000001ff */
[----:B------:R-:W-:-:S05]  /*47f0*/  UMOV UR4, 0x40 ;  /* 0x0000004000047882 */ /* 0x000fca0000000000 */
[----:B------:R-:W-:Y:S01]  /*4800*/  UVIRTCOUNT.DEALLOC.SMPOOL 0x80 ;  /* 0x000000800000784c */ /* 0x000fe20000000000 */
[----:B------:R-:W-:Y:S02]  /*4810*/  UISETP.NE.AND UP1, UPT, UR48, URZ, UPT ;  /* 0x000000ff3000728c */ /* 0x000fe4000bf25270 */
[----:B-1----:R-:W-:-:S09]  /*4820*/  ULEA UR8, UR8, UR4, 0x18 ;  /* 0x0000000408087291 */ /* 0x002fd2000f8ec0ff */
[----:B------:R1:W-:Y:S01]  /*4830*/  @P0 STS.U8 [UR8+0x1c], R0 ;  /* 0x00001c00ff000988 */ /* 0x0003e20008000008 */
[----:B------:R-:W-:Y:S05]  /*4840*/  BRA.U UP1, `(.L_x_90) ;  /* 0x0000000101a07547 */ /* 0x000fea000b800000 */
[----:B------:R-:W-:Y:S01]  /*4850*/  UIADD3 UR7, UPT, UPT, UR26, 0x180, URZ ;  /* 0x000001801a077890 */ /* 0x000fe2000fffe0ff */
[----:B------:R-:W-:-:S03]  /*4860*/  SHF.L.U32 R2, R9, 0x1f, RZ ;  /* 0x0000001f09027819 */ /* 0x000fc600000006ff */
[----:B------:R-:W-:-:S09]  /*4870*/  ULEA UR4, UR32, UR7, 0x3 ;  /* 0x0000000720047291 */ /* 0x000fd2000f8e18ff */
[----:B------:R-:W2:Y:S02]  /*4880*/  SYNCS.PHASECHK.TRANS64.TRYWAIT P0, [UR4], R2 ;  /* 0x00000002ff0075a7 */ /* 0x000ea40008001104 */
[----:B--2---:R-:W-:Y:S05]  /*4890*/  @!P0 BRA `(.L_x_91) ;  /* 0x0000003800b48947 */ /* 0x004fea0003800000 */
.L_x_179:
        /* <DEDUP_REMOVED lines=9> */
.L_x_181:
        /* <DEDUP_REMOVED lines=9> */
.L_x_183:
[----:B------:R-:W-:-:S04]  /*49c0*/  UIADD3 UR4, UPT, UPT, UR4, 0x1, URZ ;  /* 0x0000000104047890 */ /* 0x000fc8000fffe0ff */
[----:B------:R-:W-:-:S04]  /*49d0*/  UISETP.NE.AND UP0, UPT, UR4, 0x4, UPT ;  /* 0x000000040400788c */ /* 0x000fc8000bf05270 */
[----:B------:R-:W-:Y:S02]  /*49e0*/  USEL UR5, URZ, 0x1, UP0 ;  /* 0x00000001ff057887 */ /* 0x000fe40008000000 */
[----:B------:R-:W-:-:S04]  /*49f0*/  USEL UR4, UR4, URZ, UP0 ;  /* 0x000000ff04047287 */ /* 0x000fc80008000000 */
[----:B------:R-:W-:Y:S01]  /*4a00*/  ULEA UR4, UR4, UR7, 0x3 ;  /* 0x0000000704047291 */ /* 0x000fe2000f8e18ff */
[----:B------:R-:W-:-:S04]  /*4a10*/  LOP3.LUT R2, R2, UR5, RZ, 0x3c, !PT ;  /* 0x0000000502027c12 */ /* 0x000fc8000f8e3cff */
[----:B------:R-:W-:Y:S01]  /*4a20*/  SHF.L.U32 R2, R2, 0x1f, RZ ;  /* 0x0000001f02027819 */ /* 0x000fe200000006ff */
[----:B-1----:R-:W-:-:S04]  /*4a30*/  IMAD.U32 R0, RZ, RZ, UR4 ;  /* 0x00000004ff007e24 */ /* 0x002fc8000f8e00ff */
[----:B------:R1:W2:Y:S03]  /*4a40*/  SYNCS.PHASECHK.TRANS64.TRYWAIT P0, [R0+URZ], R2 ;  /* 0x00000002000075a7 */ /* 0x0002a600080011ff */
[----:B--2---:R-:W-:Y:S05]  /*4a50*/  @!P0 NANOSLEEP.SYNCS 0x989680 ;  /* 0x009896800000895d */ /* 0x004fea0003900000 */
[----:B------:R-:W2:Y:S02]  /*4a60*/  @!P0 SYNCS.PHASECHK.TRANS64 P0, [R0+URZ], R2 ;  /* 0x00000002000085a7 */ /* 0x000ea400080010ff */
[----:B--2---:R-:W-:Y:S05]  /*4a70*/  @P0 BRA `(.L_x_94) ;  /* 0x0000000000200947 */ /* 0x004fea0003800000 */
.L_x_95:
[----:B--2---:R2:W4:Y:S02]  /*4a80*/  SYNCS.PHASECHK.TRANS64.TRYWAIT P0, [R0+URZ], R2 ;  /* 0x00000002000075a7 */ /* 0x00452400080011ff */
[----:B----4-:R-:W-:Y:S05]  /*4a90*/  @!P0 NANOSLEEP.SYNCS 0x989680 ;  /* 0x009896800000895d */ /* 0x010fea0003900000 */
[----:B------:R-:W4:Y:S02]  /*4aa0*/  @!P0 SYNCS.PHASECHK.TRANS64 P0, [R0+URZ], R2 ;  /* 0x00000002000085a7 */ /* 0x000f2400080010ff */
[----:B----4-:R-:W-:Y:S05]  /*4ab0*/  @!P0 BRA `(.L_x_95) ;  /* 0xfffffffc00f08947 */ /* 0x010fea000383ffff */
[----:B------:R-:W-:Y:S05]  /*4ac0*/  BRA `(.L_x_94) ;  /* 0x00000000000c7947 */ /* 0x000fea0003800000 */
.L_x_90:
[----:B------:R-:W-:-:S04]  /*4ad0*/  UIADD3 UR4, UPT, UPT, UR26, 0x1c0, URZ ;  /* 0x000001c01a047890 */ /* 0x000fc8000fffe0ff */
[----:B------:R-:W-:-:S09]  /*4ae0*/  UPRMT UR4, UR47, 0x654, UR4 ;  /* 0x000006542f047896 */ /* 0x000fd20008000004 */
[----:B------:R-:W-:Y:S03]  /*4af0*/  SYNCS.ARRIVE.TRANS64.RED.A1T0 RZ, [UR4], RZ ;  /* 0x000000ffffff79a7 */ /* 0x000fe60008100404 */
.L_x_94:
[----:B-12---:R-:W-:Y:S01]  /*4b00*/  SHF.L.U32 R2, RZ, 0x1f, RZ ;  /* 0x0000001fff027819 */ /* 0x006fe200000006ff */
[----:B------:R-:W-:Y:S01]  /*4b10*/  UIADD3 UR4, UPT, UPT, UR26, 0x1c0, URZ ;  /* 0x000001c01a047890 */ /* 0x000fe2000fffe0ff */
[----:B------:R-:W-:Y:S02]  /*4b20*/  PLOP3.LUT P0, PT, PT, PT, UP1, 0x80, 0x8 ;  /* 0x000000000008781c */ /* 0x000fe40003f0f018 */
[----:B------:R-:W1:Y:S02]  /*4b30*/  SYNCS.PHASECHK.TRANS64.TRYWAIT P1, [UR26+0x1c0], R2 ;  /* 0x0001c002ff0075a7 */ /* 0x000e64000802111a */
[----:B-1----:R-:W-:Y:S09]  /*4b40*/  @!P1 BRA `(.L_x_96) ;  /* 0x0000003800509947 */ /* 0x002ff20003800000 */
.L_x_185:
[----:B------:R-:W-:Y:S01]  /*4b50*/  @!UP1 UPRMT UR4, UR47, 0x654, UR4 ;  /* 0x000006542f049896 */ /* 0x000fe20008000004 */
[----:B------:R-:W-:Y:S01]  /*4b60*/  UMOV UR5, 0xffff ;  /* 0x0000ffff00057882 */ /* 0x000fe20000000000 */
[----:B------:R-:W-:-:S07]  /*4b70*/  UMOV UR6, 0x1 ;  /* 0x0000000100067882 */ /* 0x000fce0000000000 */
[----:B------:R-:W-:Y:S01]  /*4b80*/  @!P0 SYNCS.ARRIVE.TRANS64.RED.A1T0 RZ, [UR4], RZ ;  /* 0x000000ffffff89a7 */ /* 0x000fe20008100404 */
[----:B------:R-:W-:Y:S01]  /*4b90*/  NOP ;  /* 0x0000000000007918 */ /* 0x000fe20000000000 */
[----:B-1----:R-:W1:Y:S01]  /*4ba0*/  LDS R0, [UR8+0x14] ;  /* 0x00001408ff007984 */ /* 0x002e620008000800 */
[----:B------:R-:W-:-:S04]  /*4bb0*/  ULOP3.LUT UR4, UR44, 0xffff, URZ, 0xc0, !UPT ;  /* 0x0000ffff2c047892 */ /* 0x000fc8000f8ec0ff */
[----:B------:R-:W-:-:S04]  /*4bc0*/  USHF.R.U32.HI UR4, URZ, 0x5, UR4 ;  /* 0x00000005ff047899 */ /* 0x000fc80008011604 */
[----:B------:R-:W-:Y:S02]  /*4bd0*/  USHF.L.U32 UR5, UR5, UR4, URZ ;  /* 0x0000000405057299 */ /* 0x000fe400080006ff */
[----:B------:R-:W-:-:S04]  /*4be0*/  USHF.L.U32 UR4, UR6, UR4, URZ ;  /* 0x0000000406047299 */ /* 0x000fc800080006ff */
[----:B-1----:R-:W-:-:S04]  /*4bf0*/  LOP3.LUT R0, R0, UR5, RZ, 0xc0, !PT ;  /* 0x0000000500007c12 */ /* 0x002fc8000f8ec0ff */
[----:B------:R-:W-:-:S13]  /*4c00*/  ISETP.NE.AND P0, PT, R0, UR5, PT ;  /* 0x0000000500007c0c */ /* 0x000fda000bf05270 */
[----:B------:R-:W-:Y:S05]  /*4c10*/  @P0 BRA `(.L_x_97) ;  /* 0x0000000000580947 */ /* 0x000fea0003800000 */
[----:B------:R-:W1:Y:S02]  /*4c20*/  LDS R0, [UR8+0x18] ;  /* 0x00001808ff007984 */ /* 0x000e640008000800 */
[----:B-1----:R-:W-:-:S04]  /*4c30*/  LOP3.LUT R0, R0, UR4, RZ, 0xc0, !PT ;  /* 0x0000000400007c12 */ /* 0x002fc8000f8ec0ff */
[----:B------:R-:W-:-:S13]  /*4c40*/  ISETP.NE.AND P0, PT, R0, UR4, PT ;  /* 0x0000000400007c0c */ /* 0x000fda000bf05270 */
[----:B------:R-:W-:Y:S05]  /*4c50*/  @P0 BRA `(.L_x_98) ;  /* 0x00000000003c0947 */ /* 0x000fea0003800000 */
[----:B------:R-:W1:Y:S01]  /*4c60*/  S2R R2, SR_LANEID ;  /* 0x0000000000027919 */ /* 0x000e620000000000 */
[----:B------:R-:W-:-:S06]  /*4c70*/  ULOP3.LUT UR5, URZ, UR5, URZ, 0x33, !UPT ;  /* 0x00000005ff057292 */ /* 0x000fcc000f8e33ff */
[----:B------:R-:W-:-:S04]  /*4c80*/  IMAD.U32 R0, RZ, RZ, UR5 ;  /* 0x00000005ff007e24 */ /* 0x000fc8000f8e00ff */
[----:B------:R2:W4:Y:S02]  /*4c90*/  REDUX UR7, R0 ;  /* 0x00000000000773c4 */ /* 0x0005240000000000 */
[----:B------:R1:W-:Y:S01]  /*4ca0*/  UTCATOMSWS.AND URZ, UR5 ;  /* 0x0000000500ff79e3 */ /* 0x0003e20008000000 */
[----:B--2---:R-:W-:Y:S01]  /*4cb0*/  LOP3.LUT R0, RZ, UR4, RZ, 0x33, !PT ;  /* 0x00000004ff007c12 */ /* 0x004fe2000f8e33ff */
[----:B------:R-:W-:Y:S02]  /*4cc0*/  VOTEU.ANY UR4, UPT, PT ;  /* 0x0000000000047886 */ /* 0x000fe400038e0100 */
[----:B------:R-:W-:Y:S02]  /*4cd0*/  UFLO.U32 UR4, UR4 ;  /* 0x00000004000472bd */ /* 0x000fe400080e0000 */
[----:B------:R-:W2:Y:S04]  /*4ce0*/  REDUX UR6, R0 ;  /* 0x00000000000673c4 */ /* 0x000ea80000000000 */
[----:B-1----:R-:W-:-:S02]  /*4cf0*/  ISETP.EQ.U32.AND P0, PT, R2, UR4, PT ;  /* 0x0000000402007c0c */ /* 0x002fc4000bf02070 */
[----:B----4-:R-:W-:-:S11]  /*4d00*/  MOV R2, UR7 ;  /* 0x0000000700027c02 */ /* 0x010fd60008000f00 */
[----:B------:R1:W-:Y:S01]  /*4d10*/  @P0 ATOMS.AND RZ, [UR8+0x14], R2 ;  /* 0x00001402ffff098c */ /* 0x0003e2000a800008 */
[----:B--2---:R-:W-:-:S05]  /*4d20*/  IMAD.U32 R0, RZ, RZ, UR6 ;  /* 0x00000006ff007e24 */ /* 0x004fca000f8e00ff */
[----:B------:R1:W-:Y:S01]  /*4d30*/  @P0 ATOMS.AND RZ, [UR8+0x18], R0 ;  /* 0x00001800ffff098c */ /* 0x0003e2000a800008 */
[----:B------:R-:W-:Y:S05]  /*4d40*/  BRA `(.L_x_99) ;  /* 0x0000000000147947 */ /* 0x000fea0003800000 */
.L_x_98:
[----:B------:R-:W-:Y:S02]  /*4d50*/  MOV R2, 0x4d70 ;  /* 0x00004d7000027802 */ /* 0x000fe40000000f00 */
[----:B---3-5:R-:W-:Y:S05]  /*4d60*/  CALL.REL.NOINC `($__internal_0_$__cuda_sm10x_tcgen05_guardrail_trap_col_being_dealloced_not_returned_by_alloc) ;  /* 0x0000003800647944 */ /* 0x028fea0003c00000 */
[----:B------:R-:W-:Y:S05]  /*4d70*/  BRA `(.L_x_99) ;  /* 0x0000000000087947 */ /* 0x000fea0003800000 */
.L_x_97:
[----:B------:R-:W-:Y:S02]  /*4d80*/  MOV R2, 0x4da0 ;  /* 0x00004da000027802 */ /* 0x000fe40000000f00 */
[----:B---3-5:R-:W-:Y:S05]  /*4d90*/  CALL.REL.NOINC `($__internal_2_$__cuda_sm10x_tcgen05_guardrail_trap_unallocated_columns_being_dealloced) ;  /* 0x0000003800707944 */ /* 0x028fea0003c00000 */
.L_x_99:
[----:B------:R-:W-:Y:S01]  /*4da0*/  NOP ;  /* 0x0000000000007918 */ /* 0x000fe20000000000 */
[----:B------:R-:W-:Y:S05]  /*4db0*/  EXIT ;  /* 0x000000000000794d */ /* 0x000fea0003800000 */
.L_x_70:
[----:B------:R-:W-:-:S09]  /*4dc0*/  UISETP.NE.OR UP0, UPT, UR13, 0x3, !UP3 ;  /* 0x000000030d00788c */ /* 0x000fd2000df05670 */
[----:B------:R-:W-:Y:S05]  /*4dd0*/  BRA.U UP0, `(.L_x_100) ;  /* 0x0000000d000c7547 */ /* 0x000fea000b800000 */
[----:B------:R-:W1:Y:S01]  /*4de0*/  S2UR UR10, SR_CgaCtaId ;  /* 0x00000000000a79c3 */ /* 0x000e620000008800 */
[----:B------:R-:W2:Y:S01]  /*4df0*/  LDCU UR26, c[0x0][0x370] ;  /* 0x00006e00ff1a77ac */ /* 0x000ea20008000800 */
[----:B------:R-:W-:Y:S02]  /*4e00*/  HFMA2 R13, -RZ, RZ, 0, 0 ;  /* 0x00000000ff0d7431 */ /* 0x000fe400000001ff */
[----:B------:R-:W-:Y:S01]  /*4e10*/  IMAD.MOV.U32 R15, RZ, RZ, 0x1 ;  /* 0x00000001ff0f7424 */ /* 0x000fe200078e00ff */
[----:B------:R-:W-:Y:S01]  /*4e20*/  MOV R12, 0x1000 ;  /* 0x00001000000c7802 */ /* 0x000fe20000000f00 */
[----:B------:R-:W2:Y:S01]  /*4e30*/  LDCU.128 UR28, c[0x0][0xb10] ;  /* 0x00016200ff1c77ac */ /* 0x000ea20008000c00 */
[----:B------:R-:W-:Y:S01]  /*4e40*/  IMAD.MOV.U32 R14, RZ, RZ, RZ ;  /* 0x000000ffff0e7224 */ /* 0x000fe200078e00ff */
[----:B------:R-:W3:Y:S01]  /*4e50*/  LDC.64 R16, c[0x0][0x348] ;  /* 0x0000d200ff107b82 */ /* 0x000ee20000000a00 */
[----:B------:R-:W4:Y:S01]  /*4e60*/  LDCU UR25, c[0x0][0x374] ;  /* 0x00006e80ff1977ac */ /* 0x000f220008000800 */
[----:B------:R-:W1:Y:S06]  /*4e70*/  LDCU UR16, c[0x0][0xb0c] ;  /* 0x00016180ff1077ac */ /* 0x000e6c0008000800 */
[----:B------:R-:W3:Y:S01]  /*4e80*/  LDC.64 R2, c[0x0][0x888] ;  /* 0x00022200ff027b82 */ /* 0x000ee20000000a00 */
[----:B------:R-:W1:Y:S01]  /*4e90*/  LDCU UR35, c[0x0][0xb20] ;  /* 0x00016400ff2377ac */ /* 0x000e620008000800 */
[----:B------:R-:W1:Y:S06]  /*4ea0*/  LDCU UR4, c[0x0][0xb30] ;  /* 0x00016600ff0477ac */ /* 0x000e6c0008000800 */
[----:B------:R-:W3:Y:S01]  /*4eb0*/  LDC.64 R4, c[0x0][0x890] ;  /* 0x00022400ff047b82 */ /* 0x000ee20000000a00 */
[----:B------:R-:W-:Y:S01]  /*4ec0*/  UMOV UR17, 0x400 ;  /* 0x0000040000117882 */ /* 0x000fe20000000000 */
[----:B--2---:R-:W-:-:S02]  /*4ed0*/  UIMAD.WIDE.U32 UR6, UR26, UR28, URZ ;  /* 0x0000001c1a0672a5 */ /* 0x004fc4000f8e00ff */
[----:B----4-:R-:W-:Y:S02]  /*4ee0*/  UIMAD.WIDE.U32 UR8, UR25, UR31, URZ ;  /* 0x0000001f190872a5 */ /* 0x010fe4000f8e00ff */
[----:B-1----:R-:W-:Y:S02]  /*4ef0*/  ULEA UR17, UR10, UR17, 0x18 ;  /* 0x000000110a117291 */ /* 0x002fe4000f8ec0ff */
[----:B------:R-:W-:Y:S02]  /*4f00*/  UPLOP3.LUT UP3, UPT, UPT, UPT, UPT, 0x40, 0x4 ;  /* 0x000000000004789c */ /* 0x000fe40003f6e870 */
[----:B------:R-:W-:Y:S01]  /*4f10*/  UIADD3 UR27, UPT, UPT, UR17, 0x120, URZ ;  /* 0x00000120111b7890 */ /* 0x000fe2000fffe0ff */
[----:B------:R-:W-:Y:S01]  /*4f20*/  UMOV UR6, UR7 ;  /* 0x0000000700067c82 */ /* 0x000fe20008000000 */
[----:B------:R-:W-:Y:S01]  /*4f30*/  UMOV UR32, UR9 ;  /* 0x0000000900207c82 */ /* 0x000fe20008000000 */
[----:B------:R-:W-:Y:S02]  /*4f40*/  UISETP.GE.AND UP0, UPT, UR40, 0x1, UPT ;  /* 0x000000012800788c */ /* 0x000fe4000bf06270 */
[----:B------:R-:W-:Y:S01]  /*4f50*/  UISETP.NE.AND UP4, UPT, UR40, 0x1, UPT ;  /* 0x000000012800788c */ /* 0x000fe2000bf85270 */
[----:B------:R-:W1:Y:S01]  /*4f60*/  LDCU.64 UR14, c[0x0][0xb28] ;  /* 0x00016500ff0e77ac */ /* 0x000e620008000a00 */
[----:B------:R-:W-:-:S02]  /*4f70*/  UISETP.NE.AND UP6, UPT, UR16, 0x1, UPT ;  /* 0x000000011000788c */ /* 0x000fc4000bfc5270 */
[----:B------:R-:W-:Y:S02]  /*4f80*/  UISETP.NE.AND UP5, UPT, UR30, 0x1, UPT ;  /* 0x000000011e00788c */ /* 0x000fe4000bfa5270 */
[----:B------:R-:W-:Y:S02]  /*4f90*/  UPRMT UR27, UR10, 0x654, UR27 ;  /* 0x000006540a1b7896 */ /* 0x000fe4000800001b */
[----:B------:R-:W-:Y:S02]  /*4fa0*/  USHF.R.U32.HI UR33, URZ, UR29, UR6 ;  /* 0x0000001dff217299 */ /* 0x000fe40008011606 */
[----:B------:R-:W-:Y:S02]  /*4fb0*/  USHF.R.U32.HI UR32, URZ, UR35, UR32 ;  /* 0x00000023ff207299 */ /* 0x000fe40008011620 */
[----:B------:R-:W-:-:S11]  /*4fc0*/  UISETP.NE.AND UP2, UPT, UR4, 0x1, UPT ;  /* 0x000000010400788c */ /* 0x000fd6000bf45270 */
.L_x_108:
[C---:B------:R-:W-:Y:S02]  /*4fd0*/  LEA R7, R14.reuse, UR17, 0x3 ;  /* 0x000000110e077c11 */ /* 0x040fe4000f8e18ff */
[----:B------:R-:W-:Y:S02]  /*4fe0*/  SHF.L.U32 R0, R13, 0x1f, RZ ;  /* 0x0000001f0d007819 */ /* 0x000fe400000006ff */
[----:B------:R-:W-:Y:S02]  /*4ff0*/  LEA R8, R14, UR17, 0x4 ;  /* 0x000000110e087c11 */ /* 0x000fe4000f8e20ff */
[----:B--2---:R-:W2:Y:S02]  /*5000*/  SYNCS.PHASECHK.TRANS64.TRYWAIT P0, [R7+URZ+0x140], R0 ;  /* 0x00014000070075a7 */ /* 0x004ea400080011ff */
[----:B--2---:R-:W-:Y:S05]  /*5010*/  @!P0 BRA `(.L_x_101) ;  /* 0x0000003400348947 */ /* 0x004fea0003800000 */
.L_x_186:
[----:B------:R-:W4:Y:S01]  /*5020*/  LDS.128 R8, [R8+0x1d0] ;  /* 0x0001d00008087984 */ /* 0x000f220000000c00 */
[----:B------:R-:W-:Y:S01]  /*5030*/  UISETP.GE.AND UP0, UPT, UR40, 0x1, UPT ;  /* 0x000000012800788c */ /* 0x000fe2000bf06270 */
[----:B------:R-:W-:Y:S01]  /*5040*/  @!PT LDS RZ, [RZ] ;  /* 0x00000000fffff984 */ /* 0x000fe20000000800 */
[----:B------:R-:W-:Y:S01]  /*5050*/  @!PT LDS RZ, [RZ] ;  /* 0x00000000fffff984 */ /* 0x000fe20000000800 */
[----:B------:R-:W-:Y:S01]  /*5060*/  @!PT LDS RZ, [RZ] ;  /* 0x00000000fffff984 */ /* 0x000fe20000000800 */
[----:B------:R-:W-:Y:S01]  /*5070*/  @!PT LDS RZ, [RZ] ;  /* 0x00000000fffff984 */ /* 0x000fe20000000800 */
[----:B------:R1:W-:Y:S06]  /*5080*/  MEMBAR.ALL.CTA ;  /* 0x0000000000007992 */ /* 0x0003ec0000008000 */
[----:B-1----:R-:W1:Y:S01]  /*5090*/  FENCE.VIEW.ASYNC.S ;  /* 0x00000000000073c6 */ /* 0x002e620000000000 */
[----:B----4-:R-:W-:Y:S11]  /*50a0*/  LOP3.LUT P0, RZ, R10, 0x1, RZ, 0xc0, !PT ;  /* 0x000000010aff7812 */ /* 0x010ff6000780c0ff */
[----:B------:R-:W-:Y:S02]  /*50b0*/  @!UPT UIADD3 URZ, UPT, UPT, URZ, URZ, URZ ;  /* 0x000000fffffff290 */ /* 0x000fe4000fffe0ff */
[----:B-1----:R-:W-:Y:S01]  /*50c0*/  VOTEU.ANY UP1, P0 ;  /* 0x0000000000ff7886 */ /* 0x002fe20000020100 */
[----:B------:R-:W-:Y:S11]  /*50d0*/  PLOP3.LUT P0, PT, PT, PT, UP1, 0x80, 0x8 ;  /* 0x000000000008781c */ /* 0x000ff60003f0f018 */
[----:B------:R-:W-:Y:S02]  /*50e0*/  @!UPT UIADD3 URZ, UPT, UPT, URZ, URZ, URZ ;  /* 0x000000fffffff290 */ /* 0x000fe4000fffe0ff */
[----:B--2---:R-:W-:Y:S02]  /*50f0*/  @P0 SHF.R.U32.HI R0, RZ, 0x10, R9 ;  /* 0x00000010ff000819 */ /* 0x004fe40000011609 */
[----:B------:R-:W-:Y:S02]  /*5100*/  @P0 MOV R6, R8 ;  /* 0x0000000800060202 */ /* 0x000fe40000000f00 */
[----:B------:R-:W-:Y:S01]  /*5110*/  @P0 R2UR UR4, R0 ;  /* 0x00000000000402ca */ /* 0x000fe200000e0000 */
[----:B------:R-:W-:Y:S01]  /*5120*/  VIADD R0, R7, 0x150 ;  /* 0x0000015007007836 */ /* 0x000fe20000000000 */
[----:B------:R-:W-:Y:S02]  /*5130*/  @P0 LOP3.LUT R8, R9, 0xffff, RZ, 0xc0, !PT ;  /* 0x0000ffff09080812 */ /* 0x000fe400078ec0ff */
[----:B------:R-:W-:Y:S02]  /*5140*/  @P0 R2UR UR6, R6 ;  /* 0x00000000060602ca */ /* 0x000fe400000e0000 */
[----:B------:R-:W-:Y:S02]  /*5150*/  PRMT R0, RZ, 0x654, R0 ;  /* 0x00000654ff007816 */ /* 0x000fe40000000000 */
[----:B------:R-:W-:Y:S02]  /*5160*/  @P0 R2UR UR5, R8 ;  /* 0x00000000080502ca */ /* 0x000fe400000e0000 */
[----:B------:R1:W-:Y:S03]  /*5170*/  SYNCS.ARRIVE.TRANS64.RED.A1T0 RZ, [R0+URZ], RZ ;  /* 0x000000ff00ff79a7 */ /* 0x0003e600081004ff */
[----:B------:R-:W-:Y:S04]  /*5180*/  @UP1 UMOV UR24, UR4 ;  /* 0x0000000400181c82 */ /* 0x000fe80008000000 */
[----:B------:R-:W-:Y:S04]  /*5190*/  @UP1 UMOV UR13, UR6 ;  /* 0x00000006000d1c82 */ /* 0x000fe80008000000 */
[----:B------:R-:W-:Y:S01]  /*51a0*/  @UP1 UMOV UR7, UR5 ;  /* 0x0000000500071c82 */ /* 0x000fe20008000000 */
[----:B------:R-:W-:Y:S05]  /*51b0*/  BRA.U !UP0, `(.L_x_102) ;  /* 0x0000000108a47547 */ /* 0x000fea000b800000 */
[----:B------:R-:W-:Y:S02]  /*51c0*/  UIMAD.WIDE.U32 UR10, UR7, UR31, URZ ;  /* 0x0000001f070a72a5 */ /* 0x000fe4000f8e00ff */
[----:B------:R-:W-:Y:S02]  /*51d0*/  UIMAD.WIDE.U32 UR18, UR13, UR28, URZ ;  /* 0x0000001c0d1272a5 */ /* 0x000fe4000f8e00ff */
[----:B------:R-:W-:Y:S02]  /*51e0*/  USEL UR4, UR25, UR32, !UP5 ;  /* 0x0000002019047287 */ /* 0x000fe4000e800000 */
[----:B------:R-:W-:Y:S02]  /*51f0*/  USEL UR8, UR26, UR33, !UP6 ;  /* 0x000000211a087287 */ /* 0x000fe4000f000000 */
[----:B------:R-:W-:Y:S02]  /*5200*/  UIMAD.WIDE.U32 UR20, UR4, UR14, URZ ;  /* 0x0000000e041472a5 */ /* 0x000fe4000f8e00ff */
[----:B------:R-:W-:Y:S01]  /*5210*/  UIMAD.WIDE.U32 UR22, UR8, UR14, URZ ;  /* 0x0000000e081672a5 */ /* 0x000fe2000f8e00ff */
[----:B------:R-:W-:Y:S02]  /*5220*/  UMOV UR5, UR11 ;  /* 0x0000000b00057c82 */ /* 0x000fe40008000000 */
[----:B------:R-:W-:Y:S03]  /*5230*/  USHF.R.U32.HI UR6, URZ, UR35, UR5 ;  /* 0x00000023ff067299 */ /* 0x000fe60008011605 */
[----:B------:R-:W-:Y:S01]  /*5240*/  UMOV UR5, UR19 ;  /* 0x0000001300057c82 */ /* 0x000fe20008000000 */
[----:B------:R-:W-:Y:S02]  /*5250*/  USEL UR6, UR7, UR6, !UP5 ;  /* 0x0000000607067287 */ /* 0x000fe4000e800000 */
[----:B------:R-:W-:Y:S02]  /*5260*/  USHF.R.U32.HI UR9, URZ, UR29, UR5 ;  /* 0x0000001dff097299 */ /* 0x000fe40008011605 */
[----:B------:R-:W-:Y:S01]  /*5270*/  UIMAD.WIDE.U32 UR10, UR6, UR14, URZ ;  /* 0x0000000e060a72a5 */ /* 0x000fe2000f8e00ff */
[----:B------:R-:W-:Y:S02]  /*5280*/  UMOV UR5, UR21 ;  /* 0x0000001500057c82 */ /* 0x000fe40008000000 */
[----:B------:R-:W-:Y:S03]  /*5290*/  @UP4 USHF.R.U32.HI UR4, URZ, UR15, UR5 ;  /* 0x0000000fff044299 */ /* 0x000fe60008011605 */
[----:B------:R-:W-:Y:S01]  /*52a0*/  UMOV UR5, UR23 ;  /* 0x0000001700057c82 */ /* 0x000fe20008000000 */
[----:B------:R-:W-:Y:S02]  /*52b0*/  UIMAD UR4, UR40, UR4, URZ ;  /* 0x00000004280472a4 */ /* 0x000fe4000f8e02ff */
[----:B------:R-:W-:Y:S02]  /*52c0*/  @UP4 USHF.R.U32.HI UR8, URZ, UR15, UR5 ;  /* 0x0000000fff084299 */ /* 0x000fe40008011605 */
[----:B------:R-:W-:Y:S02]  /*52d0*/  USEL UR5, UR13, UR9, !UP6 ;  /* 0x000000090d057287 */ /* 0x000fe4000f000000 */
[----:B------:R-:W-:Y:S02]  /*52e0*/  UIMAD UR9, UR40, UR8, URZ ;  /* 0x00000008280972a4 */ /* 0x000fe4000f8e02ff */
[----:B------:R-:W-:Y:S03]  /*52f0*/  UISETP.GE.AND UP0, UPT, UR6, UR4, UPT ;  /* 0x000000040600728c */ /* 0x000fe6000bf06270 */
[----:B------:R-:W-:Y:S01]  /*5300*/  UMOV UR4, UR11 ;  /* 0x0000000b00047c82 */ /* 0x000fe20008000000 */
[----:B------:R-:W-:Y:S02]  /*5310*/  UISETP.GE.OR UP0, UPT, UR5, UR9, UP0 ;  /* 0x000000090500728c */ /* 0x000fe40008706670 */
[----:B------:R-:W-:Y:S02]  /*5320*/  USHF.R.U32.HI UR4, URZ, UR15, UR4 ;  /* 0x0000000fff047299 */ /* 0x000fe40008011604 */
[----:B------:R-:W-:Y:S02]  /*5330*/  UIMAD.WIDE.U32 UR10, UR5, UR14, URZ ;  /* 0x0000000e050a72a5 */ /* 0x000fe4000f8e00ff */
[----:B------:R-:W-:Y:S04]  /*5340*/  USEL UR12, UR6, UR4, !UP4 ;  /* 0x00000004060c7287 */ /* 0x000fe8000e000000 */
[----:B------:R-:W-:Y:S01]  /*5350*/  UIADD3 UR9, UPT, UPT, -UR12, URZ, URZ ;  /* 0x000000ff0c097290 */ /* 0x000fe2000fffe1ff */
[----:B------:R-:W-:Y:S02]  /*5360*/  @!UP0 UMOV UR4, UR11 ;  /* 0x0000000b00048c82 */ /* 0x000fe40008000000 */
[----:B------:R-:W-:Y:S02]  /*5370*/  @!UP0 USHF.R.U32.HI UR4, URZ, UR15, UR4 ;  /* 0x0000000fff048299 */ /* 0x000fe40008011604 */
[----:B------:R-:W-:Y:S02]  /*5380*/  UIMAD UR9, UR40, UR9, UR6 ;  /* 0x00000009280972a4 */ /* 0x000fe4000f8e0206 */
[----:B------:R-:W-:Y:S04]  /*5390*/  @!UP0 USEL UR4, UR5, UR4, !UP4 ;  /* 0x0000000405048287 */ /* 0x000fe8000e000000 */
[----:B------:R-:W-:Y:S02]  /*53a0*/  @!UP0 UIMAD UR9, UR8, UR9, UR4 ;  /* 0x00000009080982a4 */ /* 0x000fe4000f8e0204 */
[----:B------:R-:W-:Y:S02]  /*53b0*/  @!UP0 UIADD3 UR10, UPT, UPT, UR12, -UR4, URZ ;  /* 0x800000040c0a8290 */ /* 0x000fe4000fffe0ff */
[----:B------:R-:W-:Y:S02]  /*53c0*/  UIADD3 UR4, UPT, UPT, -UR5, URZ, URZ ;  /* 0x000000ff05047290 */ /* 0x000fe4000fffe1ff */
[----:B------:R-:W-:Y:S02]  /*53d0*/  UIADD3 UR8, UPT, UPT, -UR6, URZ, URZ ;  /* 0x000000ff06087290 */ /* 0x000fe4000fffe1ff */
[----:B------:R-:W-:Y:S02]  /*53e0*/  @!UP0 UIMAD UR6, UR10, UR40, UR5 ;  /* 0x000000280a0682a4 */ /* 0x000fe4000f8e0205 */
[----:B------:R-:W-:Y:S02]  /*53f0*/  UIMAD UR13, UR16, UR4, UR13 ;  /* 0x00000004100d72a4 */ /* 0x000fe4000f8e020d */
[----:B------:R-:W-:Y:S01]  /*5400*/  UIMAD UR7, UR30, UR8, UR7 ;  /* 0x000000081e0772a4 */ /* 0x000fe2000f8e0207 */
[----:B------:R-:W-:Y:S02]  /*5410*/  @!UP0 UMOV UR5, UR9 ;  /* 0x0000000900058c82 */ /* 0x000fe40008000000 */
[----:B------:R-:W-:Y:S02]  /*5420*/  UIMAD UR13, UR5, UR16, UR13 ;  /* 0x00000010050d72a4 */ /* 0x000fe4000f8e020d */
[----:B------:R-:W-:Y:S11]  /*5430*/  UIMAD UR7, UR6, UR30, UR7 ;  /* 0x0000001e060772a4 */ /* 0x000ff6000f8e0207 */
[----:B------:R-:W-:Y:S01]  /*5440*/  @!UPT UIADD3 URZ, UPT, UPT, URZ, URZ, URZ ;  /* 0x000000fffffff290 */ /* 0x000fe2000fffe0ff */
.L_x_102:
[----:B------:R-:W2:Y:S01]  /*5450*/  @!UP2 LDCU.128 UR20, c[0x0][0xb10] ;  /* 0x00016200ff14a7ac */ /* 0x000ea20008000c00 */
[C---:B---3--:R-:W-:Y:S02]  /*5460*/  ISETP.NE.U32.AND P1, PT, R4.reuse, RZ, PT ;  /* 0x000000ff0400720c */ /* 0x048fe40003f25070 */
[----:B------:R-:W-:Y:S02]  /*5470*/  ISETP.NE.U32.AND P0, PT, R4, RZ, PT ;  /* 0x000000ff0400720c */ /* 0x000fe40003f05070 */
[C---:B------:R-:W-:Y:S02]  /*5480*/  ISETP.NE.AND.EX P1, PT, R5.reuse, RZ, PT, P1 ;  /* 0x000000ff0500720c */ /* 0x040fe40003f25310 */
[----:B------:R-:W-:Y:S01]  /*5490*/  ISETP.NE.AND.EX P0, PT, R5, RZ, PT, P0 ;  /* 0x000000ff0500720c */ /* 0x000fe20003f05300 */
[----:B------:R-:W3:Y:S01]  /*54a0*/  @!UP2 LDCU UR5, c[0x0][0xb0c] ;  /* 0x00016180ff05a7ac */ /* 0x000ee20008000800 */
[----:B------:R-:W-:Y:S01]  /*54b0*/  SHF.L.U32 R6, R15, 0x1f, RZ ;  /* 0x0000001f0f067819 */ /* 0x000fe200000006ff */
[----:B--2---:R-:W-:Y:S07]  /*54c0*/  UIMAD.WIDE.U32 UR8, UR13, UR20, URZ ;  /* 0x000000140d0872a5 */ /* 0x004fee000f8e00ff */
[----:B------:R-:W-:Y:S01]  /*54d0*/  @!UP2 UMOV UR4, UR9 ;  /* 0x000000090004ac82 */ /* 0x000fe20008000000 */
[----:B---3--:R-:W-:Y:S02]  /*54e0*/  @!UP2 UISETP.NE.AND UP0, UPT, UR5, 0x1, UPT ;  /* 0x000000010500a88c */ /* 0x008fe4000bf05270 */
[----:B------:R-:W-:Y:S02]  /*54f0*/  @!UP2 USHF.R.U32.HI UR4, URZ, UR21, UR4 ;  /* 0x00000015ff04a299 */ /* 0x000fe40008011604 */
[----:B------:R-:W-:Y:S02]  /*5500*/  UIMAD.WIDE.U32 UR8, UR7, UR23, URZ ;  /* 0x00000017070872a5 */ /* 0x000fe4000f8e00ff */
[----:B------:R-:W-:Y:S02]  /*5510*/  @!UP2 USEL UR10, UR13, UR4, !UP0 ;  /* 0x000000040d0aa287 */ /* 0x000fe4000c000000 */
[----:B------:R-:W-:Y:S03]  /*5520*/  @!UP2 UISETP.NE.AND UP0, UPT, UR22, 0x1, UPT ;  /* 0x000000011600a88c */ /* 0x000fe6000bf05270 */
[----:B------:R-:W-:Y:S02]  /*5530*/  @!UP2 UMOV UR6, UR9 ;  /* 0x000000090006ac82 */ /* 0x000fe40008000000 */
[----:B------:R-:W2:Y:S02]  /*5540*/  @!UP2 LDCU UR4, c[0x0][0xb20] ;  /* 0x00016400ff04a7ac */ /* 0x000ea40008000800 */
[----:B--2---:R-:W-:Y:S04]  /*5550*/  @!UP2 USHF.R.U32.HI UR6, URZ, UR4, UR6 ;  /* 0x00000004ff06a299 */ /* 0x004fe80008011606 */
[----:B------:R-:W-:Y:S04]  /*5560*/  @!UP2 USEL UR6, UR7, UR6, !UP0 ;  /* 0x000000060706a287 */ /* 0x000fe8000c000000 */
[----:B------:R-:W-:Y:S02]  /*5570*/  @!UP2 UIADD3 UR4, UPT, UPT, -UR10, UR6, URZ ;  /* 0x000000060a04a290 */ /* 0x000fe4000fffe1ff */
[----:B------:R-:W-:Y:S02]  /*5580*/  @!UP2 UIADD3 UR6, UPT, UPT, UR10, -UR6, URZ ;  /* 0x800000060a06a290 */ /* 0x000fe4000fffe0ff */
[----:B------:R-:W-:Y:S02]  /*5590*/  @!UP2 UIMAD UR13, UR4, UR5, UR13 ;  /* 0x00000005040da2a4 */ /* 0x000fe4000f8e020d */
[----:B------:R-:W-:Y:S01]  /*55a0*/  @!UP2 UIMAD UR7, UR6, UR22, UR7 ;  /* 0x000000160607a2a4 */ /* 0x000fe2000f8e0207 */
[----:B------:R-:W-:Y:S11]  /*55b0*/  BRA.U UP3, `(.L_x_103) ;  /* 0x0000000103107547 */ /* 0x000ff6000b800000 */
[----:B------:R-:W-:Y:S04]  /*55c0*/  MOV R7, UR34 ;  /* 0x0000002200077c02 */ /* 0x000fe80008000f00 */
[----:B------:R-:W-:Y:S04]  /*55d0*/  SHF.L.U32 R7, R7, 0x1f, RZ ;  /* 0x0000001f07077819 */ /* 0x000fe800000006ff */
[----:B------:R-:W2:Y:S02]  /*55e0*/  SYNCS.PHASECHK.TRANS64.TRYWAIT P2, [UR17+0x138], R7 ;  /* 0x00013807ff0075a7 */ /* 0x000ea40008041111 */
[----:B--2---:R-:W-:Y:S05]  /*55f0*/  @!P2 BRA `(.L_x_104) ;  /* 0x0000002c00d0a947 */ /* 0x004fea0003800000 */
.L_x_103:
[----:B------:R-:W-:Y:S05]  /*5600*/  @!P1 BRA `(.L_x_105) ;  /* 0x0000000000309947 */ /* 0x000fea0003800000 */
[----:B------:R-:W-:Y:S01]  /*5610*/  ISETP.NE.U32.AND P1, PT, R2, RZ, PT ;  /* 0x000000ff0200720c */ /* 0x000fe20003f25070 */
[----:B------:R-:W2:Y:S01]  /*5620*/  LDCU.64 UR4, c[0x0][0x358] ;  /* 0x00006b00ff0477ac */ /* 0x000ea20008000a00 */
[----:B------:R-:W-:Y:S02]  /*5630*/  IMAD.MOV.U32 R80, RZ, RZ, 0x1 ;  /* 0x00000001ff507424 */ /* 0x000fe400078e00ff */
[----:B------:R-:W-:Y:S11]  /*5640*/  ISETP.NE.AND.EX P1, PT, R3, RZ, PT, P1 ;  /* 0x000000ff0300720c */ /* 0x000ff60003f25310 */
[----:B------:R-:W-:Y:S02]  /*5650*/  @!UPT UIADD3 URZ, UPT, UPT, URZ, URZ, URZ ;  /* 0x000000fffffff290 */ /* 0x000fe4000fffe0ff */
[----:B------:R-:W3:Y:S01]  /*5660*/  @P1 LDC.64 R8, c[0x0][0x888] ;  /* 0x00022200ff081b82 */ /* 0x000ee20000000a00 */
[----:B-1----:R-:W-:Y:S04]  /*5670*/  @P1 IMAD R0, R4, UR36, RZ ;  /* 0x0000002404001c24 */ /* 0x002fe8000f8e02ff */
[----:B---3--:R-:W-:Y:S04]  /*5680*/  @P1 IMAD.WIDE R8, R0, 0x4, R8 ;  /* 0x0000000400081825 */ /* 0x008fe800078e0208 */
[----:B------:R-:W-:Y:S01]  /*5690*/  HFMA2 R0, -RZ, RZ, 0, 5.9604644775390625e-08 ;  /* 0x00000001ff007431 */ /* 0x000fe200000001ff */
[----:B--2--5:R2:W5:Y:S04]  /*56a0*/  @P1 LDG.E R39, desc[UR4][R8.64] ;  /* 0x0000000408271981 */ /* 0x024568000c1e1900 */
[----:B------:R-:W-:Y:S01]  /*56b0*/  @!P1 PRMT R80, R0, 0x7610, R80 ;  /* 0x0000761000509816 */ /* 0x000fe20000000050 */
[----:B--2---:R-:W3:Y:S06]  /*56c0*/  @!P1 LDC R39, c[0x0][0x880] ;  /* 0x00022000ff279b82 */ /* 0x004eec0000000800 */
.L_x_105:
[----:B---3-5:R-:W-:Y:S01]  /*56d0*/  @!P0 FSETP.EQ.AND P1, PT, R39, RZ, PT ;  /* 0x000000ff2700820b */ /* 0x028fe20003f22000 */
[----:B------:R-:W-:Y:S01]  /*56e0*/  @!UPT UIADD3 URZ, UPT, UPT, URZ, URZ, URZ ;  /* 0x000000fffffff290 */ /* 0x000fe2000fffe0ff */
[----:B------:R-:W-:Y:S11]  /*56f0*/  @!P0 BRA `(.L_x_106) ;  /* 0x0000000000188947 */ /* 0x000ff60003800000 */
[----:B------:R-:W-:Y:S02]  /*5700*/  LOP3.LUT P0, RZ, R80, 0xff, RZ, 0xc0, !PT ;  /* 0x000000ff50ff7812 */ /* 0x000fe4000780c0ff */
[----:B------:R-:W-:Y:S04]  /*5710*/  ISETP.NE.U32.AND P1, PT, R2, RZ, PT ;  /* 0x000000ff0200720c */ /* 0x000fe80003f25070 */
[----:B------:R-:W-:Y:S04]  /*5720*/  ISETP.NE.AND.EX P1, PT, R3, RZ, PT, P1 ;  /* 0x000000ff0300720c */ /* 0x000fe80003f25310 */
[----:B------:R-:W-:Y:S03]  /*5730*/  PLOP3.LUT P1, PT, P1, PT, PT, 0x8, 0x80 ;  /* 0x000000000080781c */ /* 0x000fe60000f2e170 */
[----:B------:R-:W-:Y:S11]  /*5740*/  @P0 FSETP.EQ.AND P1, PT, R39, RZ, PT ;  /* 0x000000ff2700020b */ /* 0x000ff60003f22000 */
[----:B------:R-:W-:Y:S02]  /*5750*/  @!UPT UIADD3 URZ, UPT, UPT, URZ, URZ, URZ ;  /* 0x000000fffffff290 */ /* 0x000fe4000fffe0ff */
.L_x_106:
[----:B------:R-:W2:Y:S01]  /*5760*/  SYNCS.PHASECHK.TRANS64.TRYWAIT P0, [UR17+0x128], R6 ;  /* 0x00012806ff0075a7 */ /* 0x000ea20008001111 */
[----:B------:R-:W-:Y:S02]  /*5770*/  ELECT P2, URZ, PT ;  /* 0x0000000000ff782f */ /* 0x000fe40003840000 */
[----:B------:R-:W-:Y:S01]  /*5780*/  IADD3 R14, PT, PT, R14, 0x1, RZ ;  /* 0x000000010e0e7810 */ /* 0x000fe20007ffe0ff */
[----:B--2---:R-:W-:Y:S10]  /*5790*/  @!P0 BRA `(.L_x_107) ;  /* 0x0000002c00808947 */ /* 0x004ff40003800000 */
.L_x_189:
[----:B------:R-:W-:Y:S01]  /*57a0*/  PLOP3.LUT P1, PT, P1, P2, PT, 0xf2, 0x2f ;  /* 0x00000000002f781c */ /* 0x000fe20000f25e72 */
[----:B------:R-:W-:Y:S01]  /*57b0*/  UMOV UR18, 0x0 ;  /* 0x0000000000127882 */ /* 0x000fe20000000000 */
[----:B------:R-:W-:Y:S01]  /*57c0*/  UMOV UR19, 0x10000000 ;  /* 0x1000000000137882 */ /* 0x000fe20000000000 */
[----:B------:R-:W-:Y:S01]  /*57d0*/  UMOV UR12, UR36 ;  /* 0x00000024000c7c82 */ /* 0x000fe20008000000 */
[----:B------:R-:W-:Y:S01]  /*57e0*/  LOP3.LUT R15, R15, 0x1, RZ, 0x3c, !PT ;  /* 0x000000010f0f7812 */ /* 0x000fe200078e3cff */
[----:B------:R-:W-:Y:S01]  /*57f0*/  UPLOP3.LUT UP3, UPT, UPT, UPT, UPT, 0x80, 0x8 ;  /* 0x000000000008789c */ /* 0x000fe20003f6f070 */
[----:B------:R-:W-:Y:S07]  /*5800*/  UMOV UR36, UR24 ;  /* 0x0000001800247c82 */ /* 0x000fee0008000000 */
[----:B-1----:R-:W-:Y:S01]  /*5810*/  @!P1 IADD3 R6, P0, PT, R16, 0x580, RZ ;  /* 0x0000058010069810 */ /* 0x002fe20007f1e0ff */
[----:B------:R-:W-:Y:S03]  /*5820*/  VOTEU.ALL UP0, P1 ;  /* 0x0000000000ff7886 */ /* 0x000fe60000800000 */
[----:B------:R-:W-:Y:S01]  /*5830*/  @!P1 R2UR UR5, R6 ;  /* 0x00000000060592ca */ /* 0x000fe200000e0000 */
[----:B------:R-:W-:Y:S01]  /*5840*/  @!P1 IMAD.X R0, RZ, RZ, R17, P0 ;  /* 0x000000ffff009224 */ /* 0x000fe200000e0611 */
[----:B------:R-:W-:Y:S01]  /*5850*/  @!UP0 USHF.L.U32 UR10, UR45, 0x6, URZ ;  /* 0x000000062d0a8899 */ /* 0x000fe200080006ff */
[----:B------:R-:W-:Y:S01]  /*5860*/  ISETP.NE.AND P0, PT, R14, 0x2, PT ;  /* 0x000000020e00780c */ /* 0x000fe20003f05270 */
[----:B------:R-:W-:Y:S02]  /*5870*/  @!UP0 USHF.L.U32 UR11, UR46, 0x6, URZ ;  /* 0x000000062e0b8899 */ /* 0x000fe400080006ff */
[----:B------:R-:W-:Y:S01]  /*5880*/  @!P1 R2UR UR4, R0 ;  /* 0x00000000000492ca */ /* 0x000fe200000e0000 */
[----:B------:R-:W-:Y:S01]  /*5890*/  @!UP0 UIADD3 UR8, UPT, UPT, UR17, 0x200, URZ ;  /* 0x0000020011088890 */ /* 0x000fe2000fffe0ff */
[----:B------:R-:W-:Y:S01]  /*58a0*/  SEL R0, RZ, 0x1, P0 ;  /* 0x00000001ff007807 */ /* 0x000fe20000000000 */
[----:B------:R-:W-:Y:S01]  /*58b0*/  @!UP0 UIADD3 UR9, UPT, UPT, UR17, 0x120, URZ ;  /* 0x0000012011098890 */ /* 0x000fe2000fffe0ff */
[----:B------:R-:W-:Y:S01]  /*58c0*/  SEL R14, R14, RZ, P0 ;  /* 0x000000ff0e0e7207 */ /* 0x000fe20000000000 */
[----:B------:R-:W-:Y:S01]  /*58d0*/  VOTEU.ALL UP0, P1 ;  /* 0x0000000000ff7886 */ /* 0x000fe20000800000 */
[----:B------:R-:W-:Y:S01]  /*58e0*/  LOP3.LUT R13, R13, R0, RZ, 0x3c, !PT ;  /* 0x000000000d0d7212 */ /* 0x000fe200078e3cff */
[----:B------:R-:W-:Y:S01]  /*58f0*/  IMAD.U32 R6, RZ, RZ, UR5 ;  /* 0x00000005ff067e24 */ /* 0x000fe2000f8e00ff */
[----:B------:R-:W-:Y:S02]  /*5900*/  UIADD3 UR45, UPT, UPT, UR7, UR55, URZ ;  /* 0x00000037072d7290 */ /* 0x000fe4000fffe0ff */
[----:B------:R-:W-:Y:S03]  /*5910*/  UIADD3 UR46, UPT, UPT, UR13, UR58, URZ ;  /* 0x0000003a0d2e7290 */ /* 0x000fe6000fffe0ff */
[----:B------:R-:W-:Y:S01]  /*5920*/  IMAD.U32 R7, RZ, RZ, UR4 ;  /* 0x00000004ff077e24 */ /* 0x000fe2000f8e00ff */
[----:B------:R-:W-:Y:S04]  /*5930*/  @!P1 R2UR UR4, R6 ;  /* 0x00000000060492ca */ /* 0x000fe800000e0000 */
[----:B------:R-:W-:Y:S11]  /*5940*/  @!P1 R2UR UR5, R7 ;  /* 0x00000000070592ca */ /* 0x000ff600000e0000 */
[----:B------:R-:W-:Y:S02]  /*5950*/  @!UPT UIADD3 URZ, UPT, UPT, URZ, URZ, URZ ;  /* 0x000000fffffff290 */ /* 0x000fe4000fffe0ff */
[----:B------:R2:W-:Y:S01]  /*5960*/  @!UP0 UTMALDG.3D [UR8], [UR4], desc[UR18] ;  /* 0x00001208040085b4 */ /* 0x0005e20008011000 */
[----:B------:R2:W-:Y:S01]  /*5970*/  @!P1 SYNCS.ARRIVE.TRANS64.RED.A0TR RZ, [UR17+0x120], R12 ;  /* 0x0001200cffff99a7 */ /* 0x0005e20008300411 */
[----:B------:R-:W-:Y:S01]  /*5980*/  SYNCS.ARRIVE.TRANS64.RED.A1T0 RZ, [UR27], RZ ;  /* 0x000000ffffff79a7 */ /* 0x000fe2000810041b */
[----:B------:R-:W-:Y:S05]  /*5990*/  BRA.U UP1, `(.L_x_108) ;  /* 0xfffffff5018c7547 */ /* 0x000fea000b83ffff */
[----:B------:R-:W-:Y:S07]  /*59a0*/  MOV R0, UR17 ;  /* 0x0000001100007c02 */ /* 0x000fee0008000f00 */
.L_x_109:
[----:B-1----:R-:W-:-:S04]  /*59b0*/  SHF.L.U32 R2, R15, 0x1f, RZ ;  /* 0x0000001f0f027819 */ /* 0x002fc800000006ff */
[----:B------:R1:W3:Y:S03]  /*59c0*/  SYNCS.PHASECHK.TRANS64.TRYWAIT P0, [R0+URZ+0x128], R2 ;  /* 0x00012802000075a7 */ /* 0x0002e600080011ff */
[----:B---3--:R-:W-:Y:S05]  /*59d0*/  @!P0 NANOSLEEP.SYNCS 0x989680 ;  /* 0x009896800000895d */ /* 0x008fea0003900000 */
[----:B------:R-:W3:Y:S02]  /*59e0*/  @!P0 SYNCS.PHASECHK.TRANS64 P0, [R0+URZ+0x128], R2 ;  /* 0x00012802000085a7 */ /* 0x000ee400080010ff */
[----:B--23--:R-:W-:Y:S05]  /*59f0*/  @P0 EXIT ;  /* 0x000000000000094d */ /* 0x00cfea0003800000 */
[----:B------:R-:W-:Y:S05]  /*5a00*/  BRA `(.L_x_109) ;  /* 0xfffffffc00e87947 */ /* 0x000fea000383ffff */
.L_x_100:
[----:B------:R-:W-:-:S06]  /*5a10*/  UISETP.GE.AND UP0, UPT, UR13, 0x4, UPT ;  /* 0x000000040d00788c */ /* 0x000fcc000bf06270 */
[----:B------:R-:W-:-:S13]  /*5a20*/  PLOP3.LUT P0, PT, PT, PT, UP0, 0x80, 0x8 ;  /* 0x000000000008781c */ /* 0x000fda0003f0f008 */
[----:B------:R-:W-:Y:S05]  /*5a30*/  @!P0 EXIT ;  /* 0x000000000000894d */ /* 0x000fea0003800000 */
[----:B------:R-:W1:Y:S08]  /*5a40*/  S2UR UR4, SR_CgaCtaId ;  /* 0x00000000000479c3 */ /* 0x000e700000008800 */
[----:B------:R-:W-:Y:S01]  /*5a50*/  BAR.SYNC.DEFER_BLOCKING 0x6, 0xa0 ;  /* 0x0182800000007b1d */ /* 0x000fe20000010000 */
[----:B------:R-:W-:Y:S01]  /*5a60*/  IMAD.SHL.U32 R6, R69, 0x40, RZ ;  /* 0x0000004045067824 */ /* 0x000fe200078e00ff */
[----:B------:R-:W-:Y:S01]  /*5a70*/  SHF.R.U32.HI R7, RZ, 0x1, R69 ;  /* 0x00000001ff077819 */ /* 0x000fe20000011645 */
[----:B------:R-:W-:Y:S01]  /*5a80*/  IMAD.SHL.U32 R3, R81, 0x800, RZ ;  /* 0x0000080051037824 */ /* 0x000fe200078e00ff */
[----:B------:R-:W-:Y:S01]  /*5a90*/  CS2R R84, SRZ ;  /* 0x0000000000547805 */ /* 0x000fe2000001ff00 */
[C---:B------:R-:W-:Y:S01]  /*5aa0*/  IMAD.U32 R37, R69.reuse, 0x10000, RZ ;  /* 0x0001000045257824 */ /* 0x040fe200078e00ff */
[----:B------:R-:W-:Y:S01]  /*5ab0*/  UMOV UR44, 0x400 ;  /* 0x00000400002c7882 */ /* 0x000fe20000000000 */
[C---:B------:R-:W-:Y:S01]  /*5ac0*/  LOP3.LUT R2, R6.reuse, 0x180, RZ, 0xc0, !PT ;  /* 0x0000018006027812 */ /* 0x040fe200078ec0ff */
[----:B------:R-:W2:Y:S01]  /*5ad0*/  LDC.64 R74, c[0x0][0x888] ;  /* 0x00022200ff4a7b82 */ /* 0x000ea20000000a00 */
[----:B------:R-:W-:Y:S01]  /*5ae0*/  LOP3.LUT R6, R6, 0x640, RZ, 0xc0, !PT ;  /* 0x0000064006067812 */ /* 0x000fe200078ec0ff */
[----:B------:R-:W-:Y:S01]  /*5af0*/  IMAD.MOV.U32 R36, RZ, RZ, RZ ;  /* 0x000000ffff247224 */ /* 0x000fe200078e00ff */
[----:B------:R-:W-:Y:S01]  /*5b00*/  LOP3.LUT R7, R2, 0x20, R7, 0xf8, !PT ;  /* 0x0000002002077812 */ /* 0x000fe200078ef807 */
[----:B------:R-:W-:Y:S01]  /*5b10*/  IMAD.SHL.U32 R2, R69, 0x8, RZ ;  /* 0x0000000845027824 */ /* 0x000fe200078e00ff */
[----:B------:R-:W-:Y:S01]  /*5b20*/  LOP3.LUT R3, R6, 0x800, R3, 0xf8, !PT ;  /* 0x0000080006037812 */ /* 0x000fe200078ef803 */
[----:B------:R-:W-:Y:S01]  /*5b30*/  IMAD.MOV.U32 R86, RZ, RZ, RZ ;  /* 0x000000ffff567224 */ /* 0x000fe200078e00ff */
[----:B------:R-:W3:Y:S01]  /*5b40*/  LDCU UR53, c[0x0][0x370] ;  /* 0x00006e00ff3577ac */ /* 0x000ee20008000800 */
[----:B------:R-:W4:Y:S01]  /*5b50*/  LDC.64 R76, c[0x0][0x890] ;  /* 0x00022400ff4c7b82 */ /* 0x000f220000000a00 */
[----:B------:R-:W-:Y:S01]  /*5b60*/  LOP3.LUT R2, R7, 0x30, R2, 0x78, !PT ;  /* 0x0000003007027812 */ /* 0x000fe200078e7802 */
[----:B------:R-:W-:Y:S01]  /*5b70*/  IMAD.MOV.U32 R83, RZ, RZ, RZ ;  /* 0x000000ffff537224 */ /* 0x000fe200078e00ff */
[----:B------:R-:W2:Y:S02]  /*5b80*/  LDCU.64 UR62, c[0x0][0x348] ;  /* 0x00006900ff3e77ac */ /* 0x000ea40008000a00 */
[----:B------:R-:W-:Y:S01]  /*5b90*/  LOP3.LUT R79, R3, R2, RZ, 0xfc, !PT ;  /* 0x00000002034f7212 */ /* 0x000fe200078efcff */
[----:B------:R-:W-:Y:S01]  /*5ba0*/  IMAD.SHL.U32 R3, R81, 0x200000, RZ ;  /* 0x0020000051037824 */ /* 0x000fe200078e00ff */
[----:B-1----:R-:W-:Y:S01]  /*5bb0*/  ULEA UR44, UR4, UR44, 0x18 ;  /* 0x0000002c042c7291 */ /* 0x002fe2000f8ec0ff */
[----:B------:R-:W1:Y:S01]  /*5bc0*/  LDC.64 R72, c[0x0][0x8b0] ;  /* 0x00022c00ff487b82 */ /* 0x000e620000000a00 */
[----:B------:R-:W-:Y:S01]  /*5bd0*/  IMAD.SHL.U32 R2, R69, 0x10, RZ ;  /* 0x0000001045027824 */ /* 0x000fe200078e00ff */
[----:B------:R-:W1:Y:S01]  /*5be0*/  LDCU UR41, c[0x0][0xb0c] ;  /* 0x00016180ff2977ac */ /* 0x000e620008000800 */
[----:B------:R-:W-:-:S02]  /*5bf0*/  LOP3.LUT R3, R3, 0x200000, RZ, 0xc0, !PT ;  /* 0x0020000003037812 */ /* 0x000fc400078ec0ff */
[----:B------:R-:W-:Y:S01]  /*5c00*/  VIADD R78, R79, UR44 ;  /* 0x0000002c4f4e7c36 */ /* 0x000fe20008000000 */
[----:B------:R-:W-:Y:S01]  /*5c10*/  UIADD3 UR4, UPT, UPT, UR44, 0x1200, URZ ;  /* 0x000012002c047890 */ /* 0x000fe2000fffe0ff */
[----:B------:R-:W-:Y:S01]  /*5c20*/  LOP3.LUT R37, R3, 0x400000, R37, 0xf8, !PT ;  /* 0x0040000003257812 */ /* 0x000fe200078ef825 */
[----:B------:R-:W3:Y:S01]  /*5c30*/  LDS R0, [UR44+0x1f0] ;  /* 0x0001f02cff007984 */ /* 0x000ee20008000800 */
[----:B------:R-:W1:Y:S01]  /*5c40*/  LDC.64 R70, c[0x0][0x8a8] ;  /* 0x00022a00ff467b82 */ /* 0x000e620000000a00 */
[----:B------:R-:W-:Y:S01]  /*5c50*/  LOP3.LUT R2, R2, 0x20, RZ, 0xc0, !PT ;  /* 0x0000002002027812 */ /* 0x000fe200078ec0ff */
[----:B------:R-:W1:Y:S01]  /*5c60*/  LDCU UR61, c[0x0][0xb20] ;  /* 0x00016400ff3d77ac */ /* 0x000e620008000800 */
[----:B------:R-:W-:Y:S02]  /*5c70*/  IMAD.U32 R87, RZ, RZ, UR4 ;  /* 0x00000004ff577e24 */ /* 0x000fe4000f8e00ff */
[----:B------:R-:W-:Y:S01]  /*5c80*/  IADD3 R78, PT, PT, -R2, 0x200, R78 ;  /* 0x00000200024e7810 */ /* 0x000fe20007ffe14e */
[----:B------:R-:W1:Y:S01]  /*5c90*/  LDCU UR39, c[0x0][0xb30] ;  /* 0x00016600ff2777ac */ /* 0x000e620008000800 */
[----:B------:R-:W1:Y:S01]  /*5ca0*/  LDCU.64 UR56, c[0x0][0x888] ;  /* 0x00011100ff3877ac */ /* 0x000e620008000a00 */
[----:B------:R-:W1:Y:S01]  /*5cb0*/  LDCU.64 UR42, c[0x0][0xb28] ;  /* 0x00016500ff2a77ac */ /* 0x000e620008000a00 */
[----:B------:R-:W1:Y:S01]  /*5cc0*/  LDCU.128 UR48, c[0x0][0xb10] ;  /* 0x00016200ff3077ac */ /* 0x000e620008000c00 */
[----:B------:R-:W1:Y:S01]  /*5cd0*/  LDCU UR52, c[0x0][0x374] ;  /* 0x00006e80ff3477ac */ /* 0x000e620008000800 */
[----:B------:R-:W-:Y:S01]  /*5ce0*/  UIADD3 UR59, UPT, UPT, UR44, 0x200, URZ ;  /* 0x000002002c3b7890 */ /* 0x000fe2000fffe0ff */
[----:B--234-:R-:W-:-:S11]  /*5cf0*/  IMAD.IADD R37, R0, 0x1, R37 ;  /* 0x0000000100257824 */ /* 0x01cfd600078e0225 */
.L_x_127:
[----:B------:R-:W-:Y:S02]  /*5d00*/  LEA R3, R83, UR44, 0x3 ;  /* 0x0000002c53037c11 */ /* 0x000fe4000f8e18ff */
[----:B------:R-:W-:Y:S02]  /*5d10*/  SHF.L.U32 R0, R85, 0x1f, RZ ;  /* 0x0000001f55007819 */ /* 0x000fe400000006ff */
[----:B-1----:R-:W-:Y:S02]  /*5d20*/  LEA R4, R83, UR44, 0x4 ;  /* 0x0000002c53047c11 */ /* 0x002fe4000f8e20ff */
[----:B------:R-:W2:Y:S02]  /*5d30*/  SYNCS.PHASECHK.TRANS64.TRYWAIT P0, [R3+URZ+0x140], R0 ;  /* 0x00014000030075a7 */ /* 0x000ea400080011ff */
[----:B--2---:R-:W-:Y:S05]  /*5d40*/  @!P0 BRA `(.L_x_110) ;  /* 0x00000028002c8947 */ /* 0x004fea0003800000 */
.L_x_190:
[----:B------:R-:W3:Y:S01]  /*5d50*/  LDS.128 R4, [R4+0x1d0] ;  /* 0x0001d00004047984 */ /* 0x000ee20000000c00 */
[----:B------:R-:W-:Y:S01]  /*5d60*/  UISETP.GE.AND UP0, UPT, UR40, 0x1, UPT ;  /* 0x000000012800788c */ /* 0x000fe2000bf06270 */
[----:B------:R-:W-:Y:S01]  /*5d70*/  @!PT LDS RZ, [RZ] ;  /* 0x00000000fffff984 */ /* 0x000fe20000000800 */
[----:B------:R-:W-:Y:S01]  /*5d80*/  @!PT LDS RZ, [RZ] ;  /* 0x00000000fffff984 */ /* 0x000fe20000000800 */
[----:B------:R-:W-:Y:S01]  /*5d90*/  @!PT LDS RZ, [RZ] ;  /* 0x00000000fffff984 */ /* 0x000fe20000000800 */
[----:B------:R-:W-:Y:S01]  /*5da0*/  @!PT LDS RZ, [RZ] ;  /* 0x00000000fffff984 */ /* 0x000fe20000000800 */
[----:B------:R4:W-:Y:S06]  /*5db0*/  MEMBAR.ALL.CTA ;  /* 0x0000000000007992 */ /* 0x0009ec0000008000 */
[----:B----4-:R-:W4:Y:S01]  /*5dc0*/  FENCE.VIEW.ASYNC.S ;  /* 0x00000000000073c6 */ /* 0x010f220000000000 */
[----:B---3--:R-:W-:Y:S11]  /*5dd0*/  LOP3.LUT P0, RZ, R6, 0x1, RZ, 0xc0, !PT ;  /* 0x0000000106ff7812 */ /* 0x008ff6000780c0ff */
[----:B------:R-:W-:Y:S02]  /*5de0*/  @!UPT UIADD3 URZ, UPT, UPT, URZ, URZ, URZ ;  /* 0x000000fffffff290 */ /* 0x000fe4000fffe0ff */
[----:B----4-:R-:W-:Y:S01]  /*5df0*/  VOTEU.ANY UP1, P0 ;  /* 0x0000000000ff7886 */ /* 0x010fe20000020100 */
[----:B------:R-:W-:Y:S01]  /*5e00*/  PLOP3.LUT P0, PT, PT, PT, UP1, 0x80, 0x8 ;  /* 0x000000000008781c */ /* 0x000fe20003f0f018 */
[----:B------:R-:W-:Y:S11]  /*5e10*/  UP2UR UR47, UPR, URZ, 0x2 ;  /* 0x00000002ff2f7883 */ /* 0x000ff60008000000 */
[----:B------:R-:W-:Y:S01]  /*5e20*/  @!UPT UIADD3 URZ, UPT, UPT, URZ, URZ, URZ ;  /* 0x000000fffffff290 */ /* 0x000fe2000fffe0ff */
        /* <DEDUP_REMOVED lines=13> */
[----:B-1----:R-:W-:Y:S02]  /*5f00*/  UIMAD.WIDE.U32 UR4, UR52, UR51, URZ ;  /* 0x00000033340472a5 */ /* 0x002fe4000f8e00ff */
[----:B------:R-:W-:Y:S02]  /*5f10*/  UIMAD.WIDE.U32 UR6, UR53, UR48, URZ ;  /* 0x00000030350672a5 */ /* 0x000fe4000f8e00ff */
[----:B------:R-:W-:Y:S02]  /*5f20*/  UISETP.NE.AND UP0, UPT, UR50, 0x1, UPT ;  /* 0x000000013200788c */ /* 0x000fe4000bf05270 */
[----:B------:R-:W-:Y:S02]  /*5f30*/  UIMAD.WIDE.U32 UR8, UR37, UR51, URZ ;  /* 0x00000033250872a5 */ /* 0x000fe4000f8e00ff */
[----:B------:R-:W-:Y:S02]  /*5f40*/  UIMAD.WIDE.U32 UR10, UR38, UR48, URZ ;  /* 0x00000030260a72a5 */ /* 0x000fe4000f8e00ff */
[----:B------:R-:W-:Y:S02]  /*5f50*/  UISETP.NE.AND UP1, UPT, UR41, 0x1, UPT ;  /* 0x000000012900788c */ /* 0x000fe4000bf25270 */
[----:B------:R-:W-:Y:S01]  /*5f60*/  UISETP.NE.AND UP2, UPT, UR40, 0x1, UPT ;  /* 0x000000012800788c */ /* 0x000fe2000bf45270 */
[----:B------:R-:W-:Y:S02]  /*5f70*/  UMOV UR4, UR5 ;  /* 0x0000000500047c82 */ /* 0x000fe40008000000 */
[----:B------:R-:W-:Y:S03]  /*5f80*/  USHF.R.U32.HI UR5, URZ, UR61, UR4 ;  /* 0x0000003dff057299 */ /* 0x000fe60008011604 */
[----:B------:R-:W-:Y:S02]  /*5f90*/  UMOV UR4, UR7 ;  /* 0x0000000700047c82 */ /* 0x000fe40008000000 */
[----:B------:R-:W-:Y:S02]  /*5fa0*/  USHF.R.U32.HI UR7, URZ, UR49, UR4 ;  /* 0x00000031ff077299 */ /* 0x000fe40008011604 */
[----:B------:R-:W-:Y:S02]  /*5fb0*/  USEL UR4, UR52, UR5, !UP0 ;  /* 0x0000000534047287 */ /* 0x000fe4000c000000 */
[----:B------:R-:W-:Y:S01]  /*5fc0*/  USEL UR7, UR53, UR7, !UP1 ;  /* 0x0000000735077287 */ /* 0x000fe2000c800000 */
[----:B------:R-:W-:Y:S01]  /*5fd0*/  UMOV UR5, UR9 ;  /* 0x0000000900057c82 */ /* 0x000fe20008000000 */
[----:B------:R-:W-:Y:S02]  /*5fe0*/  UIMAD.WIDE.U32 UR8, UR4, UR42, URZ ;  /* 0x0000002a040872a5 */ /* 0x000fe4000f8e00ff */
[----:B------:R-:W-:Y:S03]  /*5ff0*/  USHF.R.U32.HI UR6, URZ, UR61, UR5 ;  /* 0x0000003dff067299 */ /* 0x000fe60008011605 */
[----:B------:R-:W-:Y:S01]  /*6000*/  UMOV UR5, UR11 ;  /* 0x0000000b00057c82 */ /* 0x000fe20008000000 */
[----:B------:R-:W-:Y:S02]  /*6010*/  UIMAD.WIDE.U32 UR10, UR7, UR42, URZ ;  /* 0x0000002a070a72a5 */ /* 0x000fe4000f8e00ff */
[----:B------:R-:W-:Y:S02]  /*6020*/  USHF.R.U32.HI UR12, URZ, UR49, UR5 ;  /* 0x00000031ff0c7299 */ /* 0x000fe40008011605 */
[----:B------:R-:W-:Y:S01]  /*6030*/  USEL UR6, UR37, UR6, !UP0 ;  /* 0x0000000625067287 */ /* 0x000fe2000c000000 */
[----:B------:R-:W-:Y:S02]  /*6040*/  UMOV UR5, UR9 ;  /* 0x0000000900057c82 */ /* 0x000fe40008000000 */
[----:B------:R-:W-:Y:S01]  /*6050*/  UMOV UR10, UR11 ;  /* 0x0000000b000a7c82 */ /* 0x000fe20008000000 */
[----:B------:R-:W-:Y:S02]  /*6060*/  @UP2 USHF.R.U32.HI UR4, URZ, UR43, UR5 ;  /* 0x0000002bff042299 */ /* 0x000fe40008011605 */
[----:B------:R-:W-:Y:S02]  /*6070*/  @UP2 USHF.R.U32.HI UR7, URZ, UR43, UR10 ;  /* 0x0000002bff072299 */ /* 0x000fe4000801160a */
[----:B------:R-:W-:Y:S02]  /*6080*/  UIMAD UR4, UR40, UR4, URZ ;  /* 0x00000004280472a4 */ /* 0x000fe4000f8e02ff */
[----:B------:R-:W-:Y:S02]  /*6090*/  UIMAD.WIDE.U32 UR10, UR6, UR42, URZ ;  /* 0x0000002a060a72a5 */ /* 0x000fe4000f8e00ff */
[----:B------:R-:W-:Y:S02]  /*60a0*/  USEL UR5, UR38, UR12, !UP1 ;  /* 0x0000000c26057287 */ /* 0x000fe4000c800000 */
[----:B------:R-:W-:Y:S02]  /*60b0*/  UIMAD UR8, UR40, UR7, URZ ;  /* 0x00000007280872a4 */ /* 0x000fe4000f8e02ff */
[----:B------:R-:W-:Y:S03]  /*60c0*/  UISETP.GE.AND UP0, UPT, UR6, UR4, UPT ;  /* 0x000000040600728c */ /* 0x000fe6000bf06270 */
[----:B------:R-:W-:Y:S01]  /*60d0*/  UMOV UR4, UR11 ;  /* 0x0000000b00047c82 */ /* 0x000fe20008000000 */
[----:B------:R-:W-:Y:S02]  /*60e0*/  UISETP.GE.OR UP0, UPT, UR5, UR8, UP0 ;  /* 0x000000080500728c */ /* 0x000fe40008706670 */
[----:B------:R-:W-:Y:S02]  /*60f0*/  USHF.R.U32.HI UR4, URZ, UR43, UR4 ;  /* 0x0000002bff047299 */ /* 0x000fe40008011604 */
[----:B------:R-:W-:Y:S02]  /*6100*/  UIMAD.WIDE.U32 UR8, UR5, UR42, URZ ;  /* 0x0000002a050872a5 */ /* 0x000fe4000f8e00ff */
[----:B------:R-:W-:Y:S02]  /*6110*/  USEL UR11, UR6, UR4, !UP2 ;  /* 0x00000004060b7287 */ /* 0x000fe4000d000000 */
[----:B------:R-:W-:Y:S02]  /*6120*/  UIADD3 UR8, UPT, UPT, -UR5, URZ, URZ ;  /* 0x000000ff05087290 */ /* 0x000fe4000fffe1ff */
[----:B------:R-:W-:Y:S01]  /*6130*/  UIADD3 UR10, UPT, UPT, -UR11, URZ, URZ ;  /* 0x000000ff0b0a7290 */ /* 0x000fe2000fffe1ff */
[----:B------:R-:W-:Y:S01]  /*6140*/  @!UP0 UMOV UR4, UR9 ;  /* 0x0000000900048c82 */ /* 0x000fe20008000000 */
[----:B------:R-:W-:Y:S02]  /*6150*/  UIADD3 UR9, UPT, UPT, -UR6, URZ, URZ ;  /* 0x000000ff06097290 */ /* 0x000fe4000fffe1ff */
[----:B------:R-:W-:Y:S02]  /*6160*/  @!UP0 USHF.R.U32.HI UR4, URZ, UR43, UR4 ;  /* 0x0000002bff048299 */ /* 0x000fe40008011604 */
[----:B------:R-:W-:Y:S02]  /*6170*/  UIMAD UR10, UR40, UR10, UR6 ;  /* 0x0000000a280a72a4 */ /* 0x000fe4000f8e0206 */
[----:B------:R-:W-:Y:S04]  /*6180*/  @!UP0 USEL UR4, UR5, UR4, !UP2 ;  /* 0x0000000405048287 */ /* 0x000fe8000d000000 */
[----:B------:R-:W-:Y:S02]  /*6190*/  @!UP0 UIMAD UR10, UR7, UR10, UR4 ;  /* 0x0000000a070a82a4 */ /* 0x000fe4000f8e0204 */
[----:B------:R-:W-:Y:S02]  /*61a0*/  @!UP0 UIADD3 UR11, UPT, UPT, UR11, -UR4, URZ ;  /* 0x800000040b0b8290 */ /* 0x000fe4000fffe0ff */
[----:B------:R-:W-:Y:S02]  /*61b0*/  UIMAD UR7, UR41, UR8, UR38 ;  /* 0x00000008290772a4 */ /* 0x000fe4000f8e0226 */
[----:B------:R-:W-:Y:S02]  /*61c0*/  @!UP0 UIMAD UR6, UR11, UR40, UR5 ;  /* 0x000000280b0682a4 */ /* 0x000fe4000f8e0205 */
[----:B------:R-:W-:Y:S01]  /*61d0*/  UIMAD UR4, UR50, UR9, UR37 ;  /* 0x00000009320472a4 */ /* 0x000fe2000f8e0225 */
[----:B------:R-:W-:Y:S02]  /*61e0*/  @!UP0 UMOV UR5, UR10 ;  /* 0x0000000a00058c82 */ /* 0x000fe40008000000 */
[----:B------:R-:W-:Y:S02]  /*61f0*/  UIMAD UR38, UR5, UR41, UR7 ;  /* 0x00000029052672a4 */ /* 0x000fe4000f8e0207 */
[----:B------:R-:W-:Y:S11]  /*6200*/  UIMAD UR37, UR6, UR50, UR4 ;  /* 0x00000032062572a4 */ /* 0x000ff6000f8e0204 */
[----:B------:R-:W-:Y:S01]  /*6210*/  @!UPT UIADD3 URZ, UPT, UPT, URZ, URZ, URZ ;  /* 0x000000fffffff290 */ /* 0x000fe2000fffe0ff */
.L_x_111:
[----:B-1----:R-:W-:Y:S01]  /*6220*/  UISETP.NE.AND UP0, UPT, UR39, 0x1, UPT ;  /* 0x000000012700788c */ /* 0x002fe2000bf05270 */
[----:B------:R-:W-:Y:S10]  /*6230*/  IADD3 R83, PT, PT, R83, 0x1, RZ ;  /* 0x0000000153537810 */ /* 0x000ff40007ffe0ff */
[----:B------:R-:W1:Y:S01]  /*6240*/  @!UP0 LDCU.128 UR12, c[0x0][0xb10] ;  /* 0x00016200ff0c87ac */ /* 0x000e620008000c00 */
[----:B------:R-:W3:Y:S01]  /*6250*/  @!UP0 LDCU UR5, c[0x0][0xb0c] ;  /* 0x00016180ff0587ac */ /* 0x000ee20008000800 */
[----:B------:R-:W4:Y:S01]  /*6260*/  @!UP0 LDCU UR10, c[0x0][0xb20] ;  /* 0x00016400ff0a87ac */ /* 0x000f220008000800 */
[----:B-1----:R-:W-:Y:S02]  /*6270*/  UIMAD.WIDE.U32 UR8, UR38, UR12, URZ ;  /* 0x0000000c260872a5 */ /* 0x002fe4000f8e00ff */
[----:B------:R-:W-:Y:S02]  /*6280*/  UIMAD.WIDE.U32 UR6, UR37, UR15, URZ ;  /* 0x0000000f250672a5 */ /* 0x000fe4000f8e00ff */
[----:B------:R-:W-:Y:S03]  /*6290*/  @!UP0 UISETP.NE.AND UP1, UPT, UR14, 0x1, UPT ;  /* 0x000000010e00888c */ /* 0x000fe6000bf25270 */
[----:B------:R-:W-:Y:S01]  /*62a0*/  @!UP0 UMOV UR4, UR9 ;  /* 0x0000000900048c82 */ /* 0x000fe20008000000 */
[----:B---3--:R-:W-:Y:S02]  /*62b0*/  @!UP0 UISETP.NE.AND UP2, UPT, UR5, 0x1, UPT ;  /* 0x000000010500888c */ /* 0x008fe4000bf45270 */
[----:B------:R-:W-:Y:S01]  /*62c0*/  @!UP0 USHF.R.U32.HI UR4, URZ, UR13, UR4 ;  /* 0x0000000dff048299 */ /* 0x000fe20008011604 */
[----:B------:R-:W-:Y:S02]  /*62d0*/  @!UP0 UMOV UR6, UR7 ;  /* 0x0000000700068c82 */ /* 0x000fe40008000000 */
[----:B----4-:R-:W-:Y:S02]  /*62e0*/  @!UP0 USHF.R.U32.HI UR6, URZ, UR10, UR6 ;  /* 0x0000000aff068299 */ /* 0x010fe40008011606 */
[----:B------:R-:W-:Y:S02]  /*62f0*/  @!UP0 USEL UR7, UR38, UR4, !UP2 ;  /* 0x0000000426078287 */ /* 0x000fe4000d000000 */
[----:B------:R-:W-:Y:S04]  /*6300*/  @!UP0 USEL UR6, UR37, UR6, !UP1 ;  /* 0x0000000625068287 */ /* 0x000fe8000c800000 */
[----:B------:R-:W-:Y:S02]  /*6310*/  @!UP0 UIADD3 UR4, UPT, UPT, -UR7, UR6, URZ ;  /* 0x0000000607048290 */ /* 0x000fe4000fffe1ff */
[----:B------:R-:W-:Y:S02]  /*6320*/  @!UP0 UIADD3 UR6, UPT, UPT, UR7, -UR6, URZ ;  /* 0x8000000607068290 */ /* 0x000fe4000fffe0ff */
[----:B------:R-:W-:Y:S02]  /*6330*/  @!UP0 UIMAD UR38, UR4, UR5, UR38 ;  /* 0x00000005042682a4 */ /* 0x000fe4000f8e0226 */
[----:B------:R-:W-:Y:S02]  /*6340*/  @!UP0 UIMAD UR37, UR6, UR14, UR37 ;  /* 0x0000000e062582a4 */ /* 0x000fe4000f8e0225 */
[----:B------:R-:W-:Y:S09]  /*6350*/  ULOP3.LUT UP0, URZ, UR59, 0x1b0, URZ, 0xc0, !UPT ;  /* 0x000001b03bff7892 */ /* 0x000ff2000f80c0ff */
[----:B------:R-:W-:Y:S05]  /*6360*/  BRA.U !UP0, `(.L_x_112) ;  /* 0x0000000108407547 */ /* 0x000fea000b800000 */
[----:B------:R-:W1:Y:S01]  /*6370*/  LDCU.64 UR8, c[0x4][0x80] ;  /* 0x01001000ff0877ac */ /* 0x000e620008000a00 */
[----:B------:R-:W-:Y:S01]  /*6380*/  MOV R3, 0x0 ;  /* 0x0000000000037802 */ /* 0x000fe20000000f00 */
[----:B------:R-:W-:Y:S02]  /*6390*/  HFMA2 R12, -RZ, RZ, 0, 5.9604644775390625e-08 ;  /* 0x00000001ff0c7431 */ /* 0x000fe400000001ff */
[----:B------:R-:W-:Y:S02]  /*63a0*/  IMAD.MOV.U32 R8, RZ, RZ, 0x70 ;  /* 0x00000070ff087424 */ /* 0x000fe400078e00ff */
[----:B------:R-:W-:Y:S01]  /*63b0*/  IMAD.MOV.U32 R13, RZ, RZ, RZ ;  /* 0x000000ffff0d7224 */ /* 0x000fe200078e00ff */
[----:B------:R-:W3:Y:S01]  /*63c0*/  LDCU.64 UR6, c[0x4][0x88] ;  /* 0x01001100ff0677ac */ /* 0x000ee20008000a00 */
[----:B------:R-:W4:Y:S01]  /*63d0*/  LDC.64 R2, c[0x4][R3] ;  /* 0x0100000003027b82 */ /* 0x000f220000000a00 */
[----:B------:R-:W2:Y:S01]  /*63e0*/  LDCU.64 UR4, c[0x4][0x8] ;  /* 0x01000100ff0477ac */ /* 0x000ea20008000a00 */
[----:B-1----:R-:W-:Y:S01]  /*63f0*/  MOV R5, UR9 ;  /* 0x0000000900057c02 */ /* 0x002fe20008000f00 */
[----:B------:R-:W-:Y:S01]  /*6400*/  IMAD.U32 R4, RZ, RZ, UR8 ;  /* 0x00000008ff047e24 */ /* 0x000fe2000f8e00ff */
[----:B---3--:R-:W-:Y:S01]  /*6410*/  MOV R7, UR7 ;  /* 0x0000000700077c02 */ /* 0x008fe20008000f00 */
[----:B------:R-:W-:Y:S01]  /*6420*/  IMAD.U32 R6, RZ, RZ, UR6 ;  /* 0x00000006ff067e24 */ /* 0x000fe2000f8e00ff */
[----:B--2---:R-:W-:Y:S01]  /*6430*/  MOV R11, UR5 ;  /* 0x00000005000b7c02 */ /* 0x004fe20008000f00 */
[----:B------:R-:W-:Y:S02]  /*6440*/  IMAD.U32 R10, RZ, RZ, UR4 ;  /* 0x00000004ff0a7e24 */ /* 0x000fe4000f8e00ff */
[----:B------:R-:W-:Y:S07]  /*6450*/  LEPC R20, `(.L_x_112) ;  /* 0x000000001014794e */ /* 0x000fee0000000000 */
[----:B----45:R-:W-:Y:S05]  /*6460*/  CALL.ABS.NOINC R2 ;  /* 0x0000000002007343 */ /* 0x030fea0003c00000 */
.L_x_112:
[----:B------:R-:W-:Y:S01]  /*6470*/  LOP3.LUT P0, RZ, R87, 0x1b0, RZ, 0xc0, !PT ;  /* 0x000001b057ff7812 */ /* 0x000fe2000780c0ff */
[----:B------:R-:W-:Y:S11]  /*6480*/  BSSY.RECONVERGENT B6, `(.L_x_113) ;  /* 0x0000013000067945 */ /* 0x000ff60003800200 */
[----:B------:R-:W-:Y:S01]  /*6490*/  @!UPT UIADD3 URZ, UPT, UPT, URZ, URZ, URZ ;  /* 0x000000fffffff290 */ /* 0x000fe2000fffe0ff */
[----:B------:R-:W-:Y:S05]  /*64a0*/  @!P0 BRA `(.L_x_114) ;  /* 0x0000000000408947 */ /* 0x000fea0003800000 */
        /* <DEDUP_REMOVED lines=16> */
.L_x_114:
[----:B------:R-:W-:Y:S05]  /*65b0*/  BSYNC.RECONVERGENT B6 ;  /* 0x0000000000067941 */ /* 0x000fea0003800200 */
.L_x_113:
[----:B------:R-:W-:Y:S01]  /*65c0*/  ISETP.NE.U32.AND P3, PT, R76, RZ, PT ;  /* 0x000000ff4c00720c */ /* 0x000fe20003f65070 */
[----:B------:R-:W-:Y:S01]  /*65d0*/  UISETP.NE.AND UP1, UPT, UR60, URZ, UPT ;  /* 0x000000ff3c00728c */ /* 0x000fe2000bf25270 */
[----:B------:R-:W-:Y:S02]  /*65e0*/  ISETP.NE.U32.AND P4, PT, R72, RZ, PT ;  /* 0x000000ff4800720c */ /* 0x000fe40003f85070 */
[----:B------:R-:W-:Y:S02]  /*65f0*/  ISETP.NE.AND.EX P3, PT, R77, RZ, PT, P3 ;  /* 0x000000ff4d00720c */ /* 0x000fe40003f65330 */
[----:B------:R-:W-:Y:S02]  /*6600*/  PLOP3.LUT P1, PT, PT, PT, PT, 0x8, 0x80 ;  /* 0x000000000080781c */ /* 0x000fe40003f2e170 */
[----:B------:R-:W-:Y:S02]  /*6610*/  PLOP3.LUT P0, PT, PT, PT, UP1, 0x80, 0x8 ;  /* 0x000000000008781c */ /* 0x000fe40003f0f018 */
[----:B------:R-:W-:Y:S02]  /*6620*/  ISETP.NE.AND.EX P4, PT, R73, RZ, PT, P4 ;  /* 0x000000ff4900720c */ /* 0x000fe40003f85340 */
[----:B------:R-:W1:Y:S09]  /*6630*/  @UP1 LDCU.64 UR4, c[0x0][0x888] ;  /* 0x00011100ff0417ac */ /* 0x000e720008000a00 */
[----:B------:R-:W-:Y:S01]  /*6640*/  @P0 PLOP3.LUT P1, PT, P3, PT, PT, 0x80, 0x8 ;  /* 0x000000000008081c */ /* 0x000fe20001f2f070 */
[----:B-1----:R-:W-:Y:S04]  /*6650*/  @UP1 UISETP.NE.U32.AND UP0, UPT, UR4, URZ, UPT ;  /* 0x000000ff0400128c */ /* 0x002fe8000bf05070 */
[----:B------:R-:W-:Y:S04]  /*6660*/  @UP1 UISETP.NE.AND.EX UP0, UPT, UR5, URZ, UPT, UP0 ;  /* 0x000000ff0500128c */ /* 0x000fe8000bf05300 */
[----:B------:R-:W-:Y:S01]  /*6670*/  @UP1 USEL UR4, URZ, 0xffffffff, UP0 ;  /* 0xffffffffff041887 */ /* 0x000fe20008000000 */
[----:B------:R-:W-:Y:S11]  /*6680*/  @!P3 BRA `(.L_x_115) ;  /* 0x000000000030b947 */ /* 0x000ff60003800000 */
[----:B------:R-:W-:Y:S01]  /*6690*/  ISETP.NE.U32.AND P2, PT, R74, RZ, PT ;  /* 0x000000ff4a00720c */ /* 0x000fe20003f45070 */
[----:B------:R-:W1:Y:S01]  /*66a0*/  LDCU.64 UR6, c[0x0][0x358] ;  /* 0x00006b00ff0677ac */ /* 0x000e620008000a00 */
[----:B------:R-:W-:Y:S02]  /*66b0*/  IMAD.MOV.U32 R80, RZ, RZ, 0x1 ;  /* 0x00000001ff507424 */ /* 0x000fe400078e00ff */
[----:B------:R-:W-:Y:S11]  /*66c0*/  ISETP.NE.AND.EX P2, PT, R75, RZ, PT, P2 ;  /* 0x000000ff4b00720c */ /* 0x000ff60003f45320 */
[----:B------:R-:W-:Y:S02]  /*66d0*/  @!UPT UIADD3 URZ, UPT, UPT, URZ, URZ, URZ ;  /* 0x000000fffffff290 */ /* 0x000fe4000fffe0ff */
[----:B------:R-:W3:Y:S01]  /*66e0*/  @P2 LDC.64 R2, c[0x0][0x888] ;  /* 0x00022200ff022b82 */ /* 0x000ee20000000a00 */
[----:B--2---:R-:W-:Y:S04]  /*66f0*/  @P2 IMAD R0, R76, UR36, RZ ;  /* 0x000000244c002c24 */ /* 0x004fe8000f8e02ff */
[----:B---3--:R-:W-:Y:S04]  /*6700*/  @P2 IMAD.WIDE R2, R0, 0x4, R2 ;  /* 0x0000000400022825 */ /* 0x008fe800078e0202 */
[----:B------:R-:W-:Y:S01]  /*6710*/  HFMA2 R0, -RZ, RZ, 0, 5.9604644775390625e-08 ;  /* 0x00000001ff007431 */ /* 0x000fe200000001ff */
[----:B-1---5:R1:W5:Y:S04]  /*6720*/  @P2 LDG.E R39, desc[UR6][R2.64] ;  /* 0x0000000602272981 */ /* 0x022368000c1e1900 */
[----:B------:R-:W-:Y:S01]  /*6730*/  @!P2 PRMT R80, R0, 0x7610, R80 ;  /* 0x000076100050a816 */ /* 0x000fe20000000050 */
[----:B-1----:R-:W3:Y:S06]  /*6740*/  @!P2 LDC R39, c[0x0][0x880] ;  /* 0x00022000ff27ab82 */ /* 0x002eec0000000800 */
.L_x_115:
[----:B------:R-:W-:Y:S05]  /*6750*/  @!P4 BRA `(.L_x_116) ;  /* 0x000000000024c947 */ /* 0x000fea0003800000 */
[----:B------:R-:W-:Y:S01]  /*6760*/  ISETP.NE.U32.AND P2, PT, R70, RZ, PT ;  /* 0x000000ff4600720c */ /* 0x000fe20003f45070 */
[----:B------:R-:W1:Y:S03]  /*6770*/  LDCU.64 UR6, c[0x0][0x358] ;  /* 0x00006b00ff0677ac */ /* 0x000e660008000a00 */
[----:B------:R-:W-:Y:S11]  /*6780*/  ISETP.NE.AND.EX P2, PT, R71, RZ, PT, P2 ;  /* 0x000000ff4700720c */ /* 0x000ff60003f45320 */
[----:B------:R-:W-:Y:S02]  /*6790*/  @!UPT UIADD3 URZ, UPT, UPT, URZ, URZ, URZ ;  /* 0x000000fffffff290 */ /* 0x000fe4000fffe0ff */
[----:B------:R-:W4:Y:S01]  /*67a0*/  @P2 LDC.64 R2, c[0x0][0x8a8] ;  /* 0x00022a00ff022b82 */ /* 0x000f220000000a00 */
[----:B--2---:R-:W-:Y:S04]  /*67b0*/  @P2 IMAD R0, R72, UR36, RZ ;  /* 0x0000002448002c24 */ /* 0x004fe8000f8e02ff */
[----:B----4-:R-:W-:Y:S05]  /*67c0*/  @P2 IMAD.WIDE R2, R0, 0x4, R2 ;  /* 0x0000000400022825 */ /* 0x010fea00078e0202 */
[----:B-1---5:R1:W5:Y:S02]  /*67d0*/  @P2 LDG.E R38, desc[UR6][R2.64] ;  /* 0x0000000602262981 */ /* 0x022364000c1e1900 */
[----:B-1----:R-:W4:Y:S02]  /*67e0*/  @!P2 LDC R38, c[0x0][0x8a0] ;  /* 0x00022800ff26ab82 */ /* 0x002f240000000800 */
.L_x_116:
[----:B---3-5:R-:W-:Y:S01]  /*67f0*/  @P0 FSETP.NEU.AND P4, PT, R39, RZ, PT ;  /* 0x000000ff2700020b */ /* 0x028fe20003f8d000 */
[----:B--2---:R-:W-:Y:S01]  /*6800*/  IMAD.U32 R0, RZ, RZ, UR4 ;  /* 0x00000004ff007e24 */ /* 0x004fe2000f8e00ff */
[----:B------:R-:W-:Y:S01]  /*6810*/  @P0 LOP3.LUT P2, RZ, R80, 0xff, RZ, 0xc0, !PT ;  /* 0x000000ff50ff0812 */ /* 0x000fe2000784c0ff */
[----:B------:R-:W-:Y:S01]  /*6820*/  BSSY B1, `(.L_x_117) ;  /* 0x0000035000017945 */ /* 0x000fe20003800000 */
[----:B------:R-:W-:Y:S02]  /*6830*/  @P0 SEL R2, RZ, 0xffffffff, P4 ;  /* 0xffffffffff020807 */ /* 0x000fe40002000000 */
[----:B------:R-:W-:Y:S02]  /*6840*/  CS2R R18, SRZ ;  /* 0x0000000000127805 */ /* 0x000fe4000001ff00 */
[----:B------:R-:W-:Y:S02]  /*6850*/  LEA R82, R36, UR44, 0x3 ;  /* 0x0000002c24527c11 */ /* 0x000fe4000f8e18ff */
[----:B------:R-:W-:Y:S02]  /*6860*/  CS2R R16, SRZ ;  /* 0x0000000000107805 */ /* 0x000fe4000001ff00 */
[----:B------:R-:W-:Y:S02]  /*6870*/  @P1 SEL R2, R0, R2, !P2 ;  /* 0x0000000200021207 */ /* 0x000fe40005000000 */
[----:B------:R-:W-:Y:S02]  /*6880*/  CS2R R26, SRZ ;  /* 0x00000000001a7805 */ /* 0x000fe4000001ff00 */
[----:B------:R-:W-:Y:S02]  /*6890*/  SHF.L.U32 R4, R86, 0x1f, RZ ;  /* 0x0000001f56047819 */ /* 0x000fe400000006ff */
[----:B------:R-:W-:Y:S02]  /*68a0*/  CS2R R24, SRZ ;  /* 0x0000000000187805 */ /* 0x000fe4000001ff00 */
[----:B------:R-:W-:Y:S02]  /*68b0*/  @P0 LOP3.LUT R2, R2, 0x1, RZ, 0xc0, !PT ;  /* 0x0000000102020812 */ /* 0x000fe400078ec0ff */
[----:B------:R-:W-:Y:S02]  /*68c0*/  PLOP3.LUT P5, PT, PT, PT, PT, 0x8, 0x80 ;  /* 0x000000000080781c */ /* 0x000fe40003fae170 */
[----:B------:R-:W-:Y:S01]  /*68d0*/  ISETP.NE.U32.OR P1, PT, R2, 0x1, !P0 ;  /* 0x000000010200780c */ /* 0x000fe20004725470 */
[----:B------:R-:W-:Y:S11]  /*68e0*/  IMAD R2, R36, 0x20, R37 ;  /* 0x0000002024027824 */ /* 0x000ff600078e0225 */
[----:B------:R-:W-:Y:S01]  /*68f0*/  @!UPT UIADD3 URZ, UPT, UPT, URZ, URZ, URZ ;  /* 0x000000fffffff290 */ /* 0x000fe2000fffe0ff */
[----:B------:R-:W-:Y:S04]  /*6900*/  @P1 SHF.L.U32 R0, R84, 0x1f, RZ ;  /* 0x0000001f54001819 */ /* 0x000fe800000006ff */
[----:B------:R-:W1:Y:S01]  /*6910*/  @P1 SYNCS.PHASECHK.TRANS64.TRYWAIT P0, [UR44+0x120], R0 ;  /* 0x00012000ff0015a7 */ /* 0x000e62000800112c */
[----:B------:R2:W3:Y:S01]  /*6920*/  SYNCS.PHASECHK.TRANS64.TRYWAIT P4, [R82+URZ+0x160], R4 ;  /* 0x00016004520075a7 */ /* 0x0004e200080811ff */
[----:B-1----:R-:W-:Y:S01]  /*6930*/  @P1 PLOP3.LUT P5, PT, P0, PT, PT, 0x8, 0x80 ;  /* 0x000000000080181c */ /* 0x002fe200007ae170 */
[----:B------:R-:W-:Y:S01]  /*6940*/  @!UPT UIADD3 URZ, UPT, UPT, URZ, URZ, URZ ;  /* 0x000000fffffff290 */ /* 0x000fe2000fffe0ff */
[----:B--23--:R-:W-:Y:S11]  /*6950*/  @!P1 BRA `(.L_x_118) ;  /* 0x0000000000849947 */ /* 0x00cff60003800000 */
[----:B------:R-:W-:Y:S01]  /*6960*/  ISETP.NE.U32.AND P0, PT, RZ, UR56, PT ;  /* 0x00000038ff007c0c */ /* 0x000fe2000bf05070 */
[----:B------:R-:W-:Y:S01]  /*6970*/  BSSY B0, `(.L_x_119) ;  /* 0x0000012000007945 */ /* 0x000fe20003800000 */
[----:B------:R-:W-:Y:S02]  /*6980*/  FSETP.NEU.AND P2, PT, R39, RZ, PT ;  /* 0x000000ff2700720b */ /* 0x000fe40003f4d000 */
[----:B------:R-:W-:Y:S02]  /*6990*/  CS2R R26, SRZ ;  /* 0x00000000001a7805 */ /* 0x000fe4000001ff00 */
[----:B------:R-:W-:Y:S02]  /*69a0*/  ISETP.NE.AND.EX P0, PT, RZ, UR57, PT, P0 ;  /* 0x00000039ff007c0c */ /* 0x000fe4000bf05300 */
[----:B------:R-:W-:Y:S02]  /*69b0*/  CS2R R24, SRZ ;  /* 0x0000000000187805 */ /* 0x000fe4000001ff00 */
[----:B------:R-:W-:Y:S02]  /*69c0*/  LOP3.LUT P1, RZ, R80, 0xff, RZ, 0xc0, !PT ;  /* 0x000000ff50ff7812 */ /* 0x000fe4000782c0ff */
[----:B------:R-:W-:Y:S02]  /*69d0*/  CS2R R18, SRZ ;  /* 0x0000000000127805 */ /* 0x000fe4000001ff00 */
[----:B------:R-:W-:Y:S02]  /*69e0*/  SEL R0, RZ, 0xffffffff, P2 ;  /* 0xffffffffff007807 */ /* 0x000fe40001000000 */
[----:B------:R-:W-:Y:S02]  /*69f0*/  CS2R R16, SRZ ;  /* 0x0000000000107805 */ /* 0x000fe4000001ff00 */
[----:B------:R-:W-:Y:S04]  /*6a00*/  SEL R3, RZ, 0xffffffff, P0 ;  /* 0xffffffffff037807 */ /* 0x000fe80000000000 */
[----:B------:R-:W-:Y:S04]  /*6a10*/  @P3 SEL R0, R3, R0, !P1 ;  /* 0x0000000003003207 */ /* 0x000fe80004800000 */
[----:B------:R-:W-:Y:S04]  /*6a20*/  LOP3.LUT R0, R0, 0x1, RZ, 0xc0, !PT ;  /* 0x0000000100007812 */ /* 0x000fe800078ec0ff */
[----:B------:R-:W-:Y:S01]  /*6a30*/  ISETP.NE.U32.AND P0, PT, R0, 0x1, PT ;  /* 0x000000010000780c */ /* 0x000fe20003f05070 */
[----:B------:R-:W-:Y:S01]  /*6a40*/  @!UPT UIADD3 URZ, UPT, UPT, URZ, URZ, URZ ;  /* 0x000000fffffff290 */ /* 0x000fe2000fffe0ff */
[----:B------:R-:W-:Y:S11]  /*6a50*/  @!P5 BRA `(.L_x_120) ;  /* 0x00000000000cd947 */ /* 0x000ff60003800000 */
[----:B------:R-:W-:Y:S04]  /*6a60*/  SHF.L.U32 R3, R84, 0x1f, RZ ;  /* 0x0000001f54037819 */ /* 0x000fe800000006ff */
[----:B------:R-:W1:Y:S02]  /*6a70*/  SYNCS.PHASECHK.TRANS64.TRYWAIT P1, [UR44+0x120], R3 ;  /* 0x00012003ff0075a7 */ /* 0x000e64000802112c */
[----:B-1----:R-:W-:Y:S05]  /*6a80*/  @!P1 BRA `(.L_x_121) ;  /* 0x0000001800f09947 */ /* 0x002fea0003800000 */
.L_x_120:
[----:B------:R-:W-:Y:S05]  /*6a90*/  BSYNC B0 ;  /* 0x0000000000007941 */ /* 0x000fea0003800000 */
.L_x_119:
[----:B------:R-:W2:Y:S01]  /*6aa0*/  S2UR UR5, SR_CgaCtaId ;  /* 0x00000000000579c3 */ /* 0x000ea20000008800 */
[----:B------:R3:W1:Y:S01]  /*6ab0*/  @P0 LDS.128 R24, [R79+UR44+0x200] ;  /* 0x0002002c4f180984 */ /* 0x0006620008000c00 */
[----:B------:R-:W-:Y:S01]  /*6ac0*/  UIADD3 UR4, UPT, UPT, UR44, 0x128, URZ ;  /* 0x000001282c047890 */ /* 0x000fe2000fffe0ff */
[----:B------:R-:W-:Y:S02]  /*6ad0*/  LOP3.LUT R84, R84, 0x1, RZ, 0x3c, !PT ;  /* 0x0000000154547812 */ /* 0x000fe400078e3cff */
[----:B------:R3:W1:Y:S01]  /*6ae0*/  @P0 LDS.128 R16, [R78+0x10] ;  /* 0x000010004e100984 */ /* 0x0006620000000c00 */
[----:B------:R-:W-:Y:S01]  /*6af0*/  @!PT LDS RZ, [RZ] ;  /* 0x00000000fffff984 */ /* 0x000fe20000000800 */
[----:B------:R-:W-:Y:S01]  /*6b00*/  @!PT LDS RZ, [RZ] ;  /* 0x00000000fffff984 */ /* 0x000fe20000000800 */
[----:B------:R-:W-:Y:S01]  /*6b10*/  @!PT LDS RZ, [RZ] ;  /* 0x00000000fffff984 */ /* 0x000fe20000000800 */
[----:B------:R-:W-:Y:S01]  /*6b20*/  @!PT LDS RZ, [RZ] ;  /* 0x00000000fffff984 */ /* 0x000fe20000000800 */
[----:B------:R5:W-:Y:S06]  /*6b30*/  MEMBAR.ALL.CTA ;  /* 0x0000000000007992 */ /* 0x000bec0000008000 */
[----:B-----5:R-:W5:Y:S01]  /*6b40*/  FENCE.VIEW.ASYNC.S ;  /* 0x00000000000073c6 */ /* 0x020f620000000000 */
[----:B--2---:R-:W-:Y:S09]  /*6b50*/  UPRMT UR4, UR5, 0x654, UR4 ;  /* 0x0000065405047896 */ /* 0x004ff20008000004 */
[----:B---3-5:R-:W-:Y:S03]  /*6b60*/  SYNCS.ARRIVE.TRANS64.RED.A1T0 RZ, [UR4], RZ ;  /* 0x000000ffffff79a7 */ /* 0x028fe60008100404 */
.L_x_118:
[----:B------:R-:W-:Y:S05]  /*6b70*/  BSYNC B1 ;  /* 0x0000000000017941 */ /* 0x000fea0003800000 */
.L_x_117:
[----:B-1----:R-:W-:Y:S04]  /*6b80*/  SHF.R.U32.HI R0, RZ, 0x15, R2 ;  /* 0x00000015ff007819 */ /* 0x002fe80000011602 */
[----:B------:R-:W-:Y:S01]  /*6b90*/  LOP3.LUT P0, RZ, R0, 0x3, R81, 0x48, !PT ;  /* 0x0000000300ff7812 */ /* 0x000fe20007804851 */
[----:B------:R-:W-:Y:S01]  /*6ba0*/  @!UPT UIADD3 URZ, UPT, UPT, URZ, URZ, URZ ;  /* 0x000000fffffff290 */ /* 0x000fe2000fffe0ff */
[----:B------:R-:W-:Y:S11]  /*6bb0*/  @P4 BRA `(.L_x_122) ;  /* 0x0000000000084947 */ /* 0x000ff60003800000 */
[----:B------:R-:W1:Y:S02]  /*6bc0*/  SYNCS.PHASECHK.TRANS64.TRYWAIT P1, [R82+URZ+0x160], R4 ;  /* 0x00016004520075a7 */ /* 0x000e6400080211ff */
[----:B-1----:R-:W-:Y:S05]  /*6bd0*/  @!P1 BRA `(.L_x_123) ;  /* 0x0000001800b49947 */ /* 0x002fea0003800000 */
.L_x_122:
[----:B------:R-:W-:Y:S05]  /*6be0*/  @!P0 BRA `(.L_x_124) ;  /* 0x0000000000408947 */ /* 0x000fea0003800000 */
[----:B------:R-:W2:Y:S01]  /*6bf0*/  LDCU.64 UR8, c[0x4][0x70] ;  /* 0x01000e00ff0877ac */ /* 0x000ea20008000a00 */
[----:B------:R-:W-:Y:S01]  /*6c00*/  MOV R15, 0x0 ;  /* 0x00000000000f7802 */ /* 0x000fe20000000f00 */
[----:B------:R-:W-:Y:S02]  /*6c10*/  HFMA2 R12, -RZ, RZ, 0, 5.9604644775390625e-08 ;  /* 0x00000001ff0c7431 */ /* 0x000fe400000001ff */
[----:B------:R-:W-:Y:S02]  /*6c20*/  IMAD.MOV.U32 R8, RZ, RZ, 0x192 ;  /* 0x00000192ff087424 */ /* 0x000fe400078e00ff */
[----:B------:R-:W-:Y:S01]  /*6c30*/  IMAD.MOV.U32 R13, RZ, RZ, RZ ;  /* 0x000000ffff0d7224 */ /* 0x000fe200078e00ff */
[----:B------:R-:W3:Y:S01]  /*6c40*/  LDCU.64 UR6, c[0x4][0x78] ;  /* 0x01000f00ff0677ac */ /* 0x000ee20008000a00 */
[----:B------:R-:W4:Y:S01]  /*6c50*/  LDC.64 R14, c[0x4][R15] ;  /* 0x010000000f0e7b82 */ /* 0x000f220000000a00 */
[----:B------:R-:W5:Y:S01]  /*6c60*/  LDCU.64 UR4, c[0x4][0x10] ;  /* 0x01000200ff0477ac */ /* 0x000f620008000a00 */
[----:B--2---:R-:W-:Y:S01]  /*6c70*/  MOV R5, UR9 ;  /* 0x0000000900057c02 */ /* 0x004fe20008000f00 */
[----:B-1----:R-:W-:Y:S01]  /*6c80*/  IMAD.U32 R4, RZ, RZ, UR8 ;  /* 0x00000008ff047e24 */ /* 0x002fe2000f8e00ff */
[----:B---3--:R-:W-:Y:S01]  /*6c90*/  MOV R7, UR7 ;  /* 0x0000000700077c02 */ /* 0x008fe20008000f00 */
[----:B------:R-:W-:Y:S01]  /*6ca0*/  IMAD.U32 R6, RZ, RZ, UR6 ;  /* 0x00000006ff067e24 */ /* 0x000fe2000f8e00ff */
[----:B-----5:R-:W-:Y:S01]  /*6cb0*/  MOV R11, UR5 ;  /* 0x00000005000b7c02 */ /* 0x020fe20008000f00 */
[----:B------:R-:W-:Y:S02]  /*6cc0*/  IMAD.U32 R10, RZ, RZ, UR4 ;  /* 0x00000004ff0a7e24 */ /* 0x000fe4000f8e00ff */
[----:B------:R-:W-:Y:S07]  /*6cd0*/  LEPC R20, `(.L_x_124) ;  /* 0x000000001014794e */ /* 0x000fee0000000000 */
[----:B----4-:R-:W-:Y:S05]  /*6ce0*/  CALL.ABS.NOINC R14 ;  /* 0x000000000e007343 */ /* 0x010fea0003c00000 */
.L_x_124:
[----:B------:R-:W-:Y:S01]  /*6cf0*/  LOP3.LUT P0, RZ, R69, 0x60, RZ, 0xc0, !PT ;  /* 0x0000006045ff7812 */ /* 0x000fe2000780c0ff */
[----:B------:R-:W-:Y:S05]  /*6d00*/  WARPSYNC.ALL ;  /* 0x0000000000007948 */ /* 0x000fea0003800000 */
[----:B------:R-:W-:Y:S01]  /*6d10*/  R2UR UR4, R2 ;  /* 0x00000000020472ca */ /* 0x000fe200000e0000 */
[----:B------:R-:W-:Y:S01]  /*6d20*/  BSSY.RECONVERGENT B0, `(.L_x_125) ;  /* 0x000009d000007945 */ /* 0x000fe20003800200 */
[-C--:B------:R-:W-:Y:S02]  /*6d30*/  F2FP.F16.E5M2.UNPACK_B R2, R24.reuse ;  /* 0x00000018ff02723e */ /* 0x080fe400020004ff */
[-C--:B-1----:R-:W-:Y:S02]  /*6d40*/  F2FP.F16.E5M2.UNPACK_B R4, R25.reuse ;  /* 0x00000019ff04723e */ /* 0x082fe400020004ff */
[----:B------:R-:W-:Y:S01]  /*6d50*/  F2FP.F16.E5M2.UNPACK_B R24, R24.H1 ;  /* 0x00000018ff18723e */ /* 0x000fe200030004ff */
[----:B------:R-:W-:Y:S01]  /*6d60*/  HADD2.F32 R0, -RZ, R2.H0_H0 ;  /* 0x20000002ff007230 */ /* 0x000fe20000004100 */
[----:B------:R-:W-:Y:S01]  /*6d70*/  F2FP.F16.E5M2.UNPACK_B R25, R25.H1 ;  /* 0x00000019ff19723e */ /* 0x000fe200030004ff */
[----:B------:R-:W-:Y:S01]  /*6d80*/  HADD2.F32 R41, -RZ, R4.H0_H0 ;  /* 0x20000004ff297230 */ /* 0x000fe20000004100 */
[-C--:B------:R-:W-:Y:S01]  /*6d90*/  F2FP.F16.E5M2.UNPACK_B R46, R26.reuse ;  /* 0x0000001aff2e723e */ /* 0x080fe200020004ff */
[--C-:B------:R-:W-:Y:S01]  /*6da0*/  HADD2.F32 R3, -RZ, R24.reuse.H0_H0 ;  /* 0x20000018ff037230 */ /* 0x100fe20000004100 */
[----:B------:R-:W-:Y:S01]  /*6db0*/  F2FP.F16.E5M2.UNPACK_B R48, R26.H1 ;  /* 0x0000001aff30723e */ /* 0x000fe200030004ff */
[----:B------:R-:W-:Y:S01]  /*6dc0*/  HADD2.F32 R40, -RZ, R24.H1_H1 ;  /* 0x30000018ff287230 */ /* 0x000fe20000004100 */
[-C--:B------:R-:W-:Y:S01]  /*6dd0*/  F2FP.F16.E5M2.UNPACK_B R50, R27.reuse ;  /* 0x0000001bff32723e */ /* 0x080fe200020004ff */
[----:B------:R-:W-:Y:S01]  /*6de0*/  HADD2.F32 R42, -RZ, R4.H1_H1 ;  /* 0x30000004ff2a7230 */ /* 0x000fe20000004100 */
[----:B------:R-:W-:Y:S01]  /*6df0*/  F2FP.F16.E5M2.UNPACK_B R52, R27.H1 ;  /* 0x0000001bff34723e */ /* 0x000fe200030004ff */
[--C-:B------:R-:W-:Y:S01]  /*6e00*/  HADD2.F32 R43, -RZ, R25.reuse.H0_H0 ;  /* 0x20000019ff2b7230 */ /* 0x100fe20000004100 */
[-C--:B------:R-:W-:Y:S01]  /*6e10*/  F2FP.F16.E5M2.UNPACK_B R54, R16.reuse ;  /* 0x00000010ff36723e */ /* 0x080fe200020004ff */
[----:B------:R-:W-:Y:S01]  /*6e20*/  HADD2.F32 R44, -RZ, R25.H1_H1 ;  /* 0x30000019ff2c7230 */ /* 0x000fe20000004100 */
[----:B------:R-:W-:Y:S01]  /*6e30*/  F2FP.F16.E5M2.UNPACK_B R56, R16.H1 ;  /* 0x00000010ff38723e */ /* 0x000fe200030004ff */
[----:B------:R-:W-:Y:S01]  /*6e40*/  HADD2.F32 R2, -RZ, R2.H1_H1 ;  /* 0x30000002ff027230 */ /* 0x000fe20000004100 */
[-C--:B------:R-:W-:Y:S01]  /*6e50*/  F2FP.F16.E5M2.UNPACK_B R58, R17.reuse ;  /* 0x00000011ff3a723e */ /* 0x080fe200020004ff */
[--C-:B------:R-:W-:Y:S01]  /*6e60*/  HADD2.F32 R45, -RZ, R46.reuse.H0_H0 ;  /* 0x2000002eff2d7230 */ /* 0x100fe20000004100 */
        /* <DEDUP_REMOVED lines=10> */
[----:B------:R-:W1:Y:S01]  /*6f10*/  LDTM.x32 R4, tmem[UR4] ;  /* 0x00000004000479ee */ /* 0x000e6200082c0000 */
[----:B------:R-:W-:Y:S01]  /*6f20*/  NOP ;  /* 0x0000000000007918 */ /* 0x000fe20000000000 */
[----:B------:R-:W-:Y:S01]  /*6f30*/  IADD3 R82, PT, PT, R82, 0x180, RZ ;  /* 0x0000018052527810 */ /* 0x000fe20007ffe0ff */
[--C-:B------:R-:W-:Y:S01]  /*6f40*/  HADD2.F32 R53, -RZ, R54.reuse.H0_H0 ;  /* 0x20000036ff357230 */ /* 0x100fe20000004100 */
[----:B------:R-:W-:Y:S01]  /*6f50*/  IADD3 R36, PT, PT, R36, 0x1, RZ ;  /* 0x0000000124247810 */ /* 0x000fe20007ffe0ff */
[----:B------:R-:W-:Y:S01]  /*6f60*/  HADD2.F32 R54, -RZ, R54.H1_H1 ;  /* 0x30000036ff367230 */ /* 0x000fe20000004100 */
[----:B------:R-:W-:Y:S01]  /*6f70*/  LOP3.LUT R82, R82, 0xfefffff8, RZ, 0xc0, !PT ;  /* 0xfefffff852527812 */ /* 0x000fe200078ec0ff */
[--C-:B------:R-:W-:Y:S02]  /*6f80*/  HADD2.F32 R57, -RZ, R58.reuse.H0_H0 ;  /* 0x2000003aff397230 */ /* 0x100fe40000004100 */
[----:B------:R-:W-:Y:S01]  /*6f90*/  HADD2.F32 R58, -RZ, R58.H1_H1 ;  /* 0x3000003aff3a7230 */ /* 0x000fe20000004100 */
[----:B-1----:R1:W-:Y:S01]  /*6fa0*/  SYNCS.ARRIVE.TRANS64.RED.A1T0 RZ, [R82+URZ], RZ ;  /* 0x000000ff52ff79a7 */ /* 0x0023e200081004ff */
[--C-:B------:R-:W-:Y:S02]  /*6fb0*/  HADD2.F32 R61, -RZ, R62.reuse.H0_H0 ;  /* 0x2000003eff3d7230 */ /* 0x100fe40000004100 */
[----:B------:R-:W-:Y:S02]  /*6fc0*/  HADD2.F32 R62, -RZ, R62.H1_H1 ;  /* 0x3000003eff3e7230 */ /* 0x000fe40000004100 */
[--C-:B------:R-:W-:Y:S02]  /*6fd0*/  HADD2.F32 R65, -RZ, R66.reuse.H0_H0 ;  /* 0x20000042ff417230 */ /* 0x100fe40000004100 */
[----:B------:R-:W-:Y:S02]  /*6fe0*/  HADD2.F32 R66, -RZ, R66.H1_H1 ;  /* 0x30000042ff427230 */ /* 0x000fe40000004100 */
[--C-:B------:R-:W-:Y:S02]  /*6ff0*/  HADD2.F32 R51, -RZ, R52.reuse.H0_H0 ;  /* 0x20000034ff337230 */ /* 0x100fe40000004100 */
[----:B------:R-:W-:Y:S02]  /*7000*/  HADD2.F32 R52, -RZ, R52.H1_H1 ;  /* 0x30000034ff347230 */ /* 0x000fe40000004100 */
[--C-:B------:R-:W-:Y:S02]  /*7010*/  HADD2.F32 R55, -RZ, R56.reuse.H0_H0 ;  /* 0x20000038ff377230 */ /* 0x100fe40000004100 */
[C---:B----4-:R-:W-:Y:S01]  /*7020*/  FMUL R4, R38.reuse, R4 ;  /* 0x0000000426047220 */ /* 0x050fe20000400000 */
[C---:B------:R-:W-:Y:S01]  /*7030*/  FMUL R5, R38.reuse, R5 ;  /* 0x0000000526057220 */ /* 0x040fe20000400000 */
[C---:B------:R-:W-:Y:S01]  /*7040*/  FMUL R8, R38.reuse, R8 ;  /* 0x0000000826087220 */ /* 0x040fe20000400000 */
[C---:B------:R-:W-:Y:S01]  /*7050*/  FMUL R9, R38.reuse, R9 ;  /* 0x0000000926097220 */ /* 0x040fe20000400000 */
[C---:B------:R-:W-:Y:S01]  /*7060*/  FFMA R4, R39.reuse, R0, R4 ;  /* 0x0000000027047223 */ /* 0x040fe20000000004 */
[C---:B------:R-:W-:Y:S01]  /*7070*/  FFMA R5, R39.reuse, R2, R5 ;  /* 0x0000000227057223 */ /* 0x040fe20000000005 */
[C---:B------:R-:W-:Y:S01]  /*7080*/  FMUL R12, R38.reuse, R12 ;  /* 0x0000000c260c7220 */ /* 0x040fe20000400000 */
        /* <DEDUP_REMOVED lines=15> */
[C---:B------:R-:W-:Y:S01]  /*7180*/  FFMA R6, R39.reuse, R3, R6 ;  /* 0x0000000327067223 */ /* 0x040fe20000000006 */
[C---:B------:R-:W-:Y:S01]  /*7190*/  FFMA R7, R39.reuse, R40, R7 ;  /* 0x0000002827077223 */ /* 0x040fe20000000007 */
[C---:B------:R-:W-:Y:S01]  /*71a0*/  FFMA R8, R39.reuse, R41, R8 ;  /* 0x0000002927087223 */ /* 0x040fe20000000008 */
[C---:B------:R-:W-:Y:S01]  /*71b0*/  FFMA R9, R39.reuse, R42, R9 ;  /* 0x0000002a27097223 */ /* 0x040fe20000000009 */
[C---:B------:R-:W-:Y:S01]  /*71c0*/  FFMA R10, R39.reuse, R43, R10 ;  /* 0x0000002b270a7223 */ /* 0x040fe2000000000a */
[C---:B------:R-:W-:Y:S01]  /*71d0*/  FFMA R11, R39.reuse, R44, R11 ;  /* 0x0000002c270b7223 */ /* 0x040fe2000000000b */
[C---:B------:R-:W-:Y:S01]  /*71e0*/  FFMA R12, R39.reuse, R45, R12 ;  /* 0x0000002d270c7223 */ /* 0x040fe2000000000c */
[----:B------:R-:W-:Y:S01]  /*71f0*/  FFMA R13, R39, R46, R13 ;  /* 0x0000002e270d7223 */ /* 0x000fe2000000000d */
[----:B------:R-:W-:Y:S01]  /*7200*/  F2FP.SATFINITE.E5M2.F32.PACK_AB_MERGE_C R6, R7, R6, RZ ;  /* 0x000000060706723e */ /* 0x000fe200048060ff */
[C---:B------:R-:W-:Y:S01]  /*7210*/  FMUL R14, R38.reuse, R14 ;  /* 0x0000000e260e7220 */ /* 0x040fe20000400000 */
[----:B------:R-:W-:Y:S01]  /*7220*/  F2FP.SATFINITE.E5M2.F32.PACK_AB_MERGE_C R10, R11, R10, RZ ;  /* 0x0000000a0b0a723e */ /* 0x000fe200048060ff */
[C---:B------:R-:W-:Y:S01]  /*7230*/  FMUL R15, R38.reuse, R15 ;  /* 0x0000000f260f7220 */ /* 0x040fe20000400000 */
[----:B------:R-:W-:Y:S01]  /*7240*/  F2FP.SATFINITE.E5M2.F32.PACK_AB_MERGE_C R4, R5, R4, R6 ;  /* 0x000000040504723e */ /* 0x000fe20004806006 */
[----:B------:R-:W-:Y:S01]  /*7250*/  FFMA R14, R39, R47, R14 ;  /* 0x0000002f270e7223 */ /* 0x000fe2000000000e */
[----:B------:R-:W-:Y:S01]  /*7260*/  F2FP.SATFINITE.E5M2.F32.PACK_AB_MERGE_C R5, R9, R8, R10 ;  /* 0x000000080905723e */ /* 0x000fe2000480600a */
[C---:B------:R-:W-:Y:S01]  /*7270*/  FFMA R15, R39.reuse, R48, R15 ;  /* 0x00000030270f7223 */ /* 0x040fe2000000000f */
[C---:B------:R-:W-:Y:S01]  /*7280*/  FFMA R16, R39.reuse, R49, R16 ;  /* 0x0000003127107223 */ /* 0x040fe20000000010 */
[C---:B------:R-:W-:Y:S01]  /*7290*/  FFMA R17, R39.reuse, R50, R17 ;  /* 0x0000003227117223 */ /* 0x040fe20000000011 */
[C---:B------:R-:W-:Y:S01]  /*72a0*/  FMUL R18, R38.reuse, R18 ;  /* 0x0000001226127220 */ /* 0x040fe20000400000 */
[C---:B------:R-:W-:Y:S01]  /*72b0*/  FMUL R19, R38.reuse, R19 ;  /* 0x0000001326137220 */ /* 0x040fe20000400000 */
[----:B------:R-:W-:Y:S02]  /*72c0*/  HADD2.F32 R56, -RZ, R56.H1_H1 ;  /* 0x30000038ff387230 */ /* 0x000fe40000004100 */
[C---:B------:R-:W-:Y:S01]  /*72d0*/  FMUL R22, R38.reuse, R22 ;  /* 0x0000001626167220 */ /* 0x040fe20000400000 */
[C---:B------:R-:W-:Y:S01]  /*72e0*/  FFMA R18, R39.reuse, R51, R18 ;  /* 0x0000003327127223 */ /* 0x040fe20000000012 */
[C---:B------:R-:W-:Y:S01]  /*72f0*/  FFMA R19, R39.reuse, R52, R19 ;  /* 0x0000003427137223 */ /* 0x040fe20000000013 */
[C---:B------:R-:W-:Y:S01]  /*7300*/  FMUL R23, R38.reuse, R23 ;  /* 0x0000001726177220 */ /* 0x040fe20000400000 */
[C---:B------:R-:W-:Y:S01]  /*7310*/  FFMA R20, R39.reuse, R53, R20 ;  /* 0x0000003527147223 */ /* 0x040fe20000000014 */
[C---:B------:R-:W-:Y:S01]  /*7320*/  FFMA R21, R39.reuse, R54, R21 ;  /* 0x0000003627157223 */ /* 0x040fe20000000015 */
[--C-:B------:R-:W-:Y:S02]  /*7330*/  HADD2.F32 R59, -RZ, R60.reuse.H0_H0 ;  /* 0x2000003cff3b7230 */ /* 0x100fe40000004100 */
[C---:B------:R-:W-:Y:S01]  /*7340*/  FFMA R22, R39.reuse, R55, R22 ;  /* 0x0000003727167223 */ /* 0x040fe20000000016 */
[----:B------:R-:W-:Y:S02]  /*7350*/  HADD2.F32 R60, -RZ, R60.H1_H1 ;  /* 0x3000003cff3c7230 */ /* 0x000fe40000004100 */
[C---:B------:R-:W-:Y:S01]  /*7360*/  FMUL R3, R38.reuse, R26 ;  /* 0x0000001a26037220 */ /* 0x040fe20000400000 */
        /* <DEDUP_REMOVED lines=16> */
[----:B------:R-:W-:Y:S01]  /*7470*/  FFMA R31, R39, R64, R31 ;  /* 0x00000040271f7223 */ /* 0x000fe2000000001f */
[----:B------:R-:W-:Y:S01]  /*7480*/  FMUL R35, R38, R35 ;  /* 0x0000002326237220 */ /* 0x000fe20000400000 */
[----:B------:R-:W-:Y:S01]  /*7490*/  F2FP.SATFINITE.E5M2.F32.PACK_AB_MERGE_C R14, R15, R14, RZ ;  /* 0x0000000e0f0e723e */ /* 0x000fe200048060ff */
[----:B------:R-:W-:Y:S01]  /*74a0*/  FFMA R28, R39, R65, R28 ;  /* 0x00000041271c7223 */ /* 0x000fe2000000001c */
[----:B------:R-:W-:Y:S01]  /*74b0*/  F2FP.SATFINITE.E5M2.F32.PACK_AB_MERGE_C R7, R19, R18, RZ ;  /* 0x000000121307723e */ /* 0x000fe200048060ff */
[C---:B------:R-:W-:Y:S01]  /*74c0*/  FFMA R29, R39.reuse, R66, R29 ;  /* 0x00000042271d7223 */ /* 0x040fe2000000001d */
[----:B------:R-:W-:Y:S01]  /*74d0*/  FFMA R30, R39, R67, R30 ;  /* 0x00000043271e7223 */ /* 0x000fe2000000001e */
[----:B------:R-:W-:Y:S01]  /*74e0*/  F2FP.SATFINITE.E5M2.F32.PACK_AB_MERGE_C R22, R23, R22, RZ ;  /* 0x000000161716723e */ /* 0x000fe200048060ff */
[----:B------:R-:W-:Y:S01]  /*74f0*/  FFMA R35, R39, R68, R35 ;  /* 0x0000004427237223 */ /* 0x000fe20000000023 */
[----:B------:R-:W-:Y:S02]  /*7500*/  F2FP.SATFINITE.E5M2.F32.PACK_AB_MERGE_C R6, R13, R12, R14 ;  /* 0x0000000c0d06723e */ /* 0x000fe4000480600e */
[----:B------:R-:W-:Y:S02]  /*7510*/  F2FP.SATFINITE.E5M2.F32.PACK_AB_MERGE_C R7, R17, R16, R7 ;  /* 0x000000101107723e */ /* 0x000fe40004806007 */
[----:B------:R-:W-:Y:S02]  /*7520*/  F2FP.SATFINITE.E5M2.F32.PACK_AB_MERGE_C R20, R21, R20, R22 ;  /* 0x000000141514723e */ /* 0x000fe40004806016 */
[----:B------:R-:W-:Y:S01]  /*7530*/  F2FP.SATFINITE.E5M2.F32.PACK_AB_MERGE_C R3, R27, R3, RZ ;  /* 0x000000031b03723e */ /* 0x000fe200048060ff */
[----:B------:R1:W-:Y:S01]  /*7540*/  STS.128 [R79+UR44+0x1200], R4 ;  /* 0x001200044f007988 */ /* 0x0003e20008000c2c */
[----:B------:R-:W-:Y:S02]  /*7550*/  F2FP.SATFINITE.E5M2.F32.PACK_AB_MERGE_C R22, R31, R26, RZ ;  /* 0x0000001a1f16723e */ /* 0x000fe400048060ff */
[----:B------:R-:W-:Y:S02]  /*7560*/  F2FP.SATFINITE.E5M2.F32.PACK_AB_MERGE_C R23, R35, R30, RZ ;  /* 0x0000001e2317723e */ /* 0x000fe400048060ff */
[----:B------:R-:W-:Y:S02]  /*7570*/  F2FP.SATFINITE.E5M2.F32.PACK_AB_MERGE_C R21, R2, R0, R3 ;  /* 0x000000000215723e */ /* 0x000fe40004806003 */
[----:B------:R-:W-:Y:S02]  /*7580*/  F2FP.SATFINITE.E5M2.F32.PACK_AB_MERGE_C R22, R25, R24, R22 ;  /* 0x000000181916723e */ /* 0x000fe40004806016 */
[----:B------:R-:W-:Y:S05]  /*7590*/  F2FP.SATFINITE.E5M2.F32.PACK_AB_MERGE_C R23, R29, R28, R23 ;  /* 0x0000001c1d17723e */ /* 0x000fea0004806017 */
[----:B------:R1:W-:Y:S01]  /*75a0*/  STS.128 [R78+0x1010], R20 ;  /* 0x001010144e007388 */ /* 0x0003e20000000c00 */
[----:B------:R-:W-:Y:S01]  /*75b0*/  @!PT LDS RZ, [RZ] ;  /* 0x00000000fffff984 */ /* 0x000fe20000000800 */
[----:B------:R-:W-:Y:S01]  /*75c0*/  @!PT LDS RZ, [RZ] ;  /* 0x00000000fffff984 */ /* 0x000fe20000000800 */
[----:B------:R-:W-:Y:S01]  /*75d0*/  @!PT LDS RZ, [RZ] ;  /* 0x00000000fffff984 */ /* 0x000fe20000000800 */
[----:B------:R-:W-:Y:S01]  /*75e0*/  @!PT LDS RZ, [RZ] ;  /* 0x00000000fffff984 */ /* 0x000fe20000000800 */
[----:B------:R2:W-:Y:S07]  /*75f0*/  MEMBAR.ALL.CTA ;  /* 0x0000000000007992 */ /* 0x0005ee0000008000 */
[----:B--2---:R-:W2:Y:S02]  /*7600*/  FENCE.VIEW.ASYNC.S ;  /* 0x00000000000073c6 */ /* 0x004ea40000000000 */
[----:B--2---:R-:W-:Y:S06]  /*7610*/  BAR.SYNC.DEFER_BLOCKING 0x1, 0x80 ;  /* 0x0042000000007b1d */ /* 0x004fec0000010000 */
[----:B------:R-:W-:Y:S05]  /*7620*/  @P0 BRA `(.L_x_126) ;  /* 0x0000000000300947 */ /* 0x000fea0003800000 */
[----:B------:R-:W-:Y:S02]  /*7630*/  UIADD3 UR4, UPT, UPT, UR44, 0x1200, URZ ;  /* 0x000012002c047890 */ /* 0x000fe4000fffe0ff */
[----:B------:R-:W-:Y:S02]  /*7640*/  USHF.L.U32 UR9, UR45, 0x6, URZ ;  /* 0x000000062d097899 */ /* 0x000fe400080006ff */
[----:B------:R-:W-:Y:S02]  /*7650*/  USHF.L.U32 UR10, UR46, 0x6, URZ ;  /* 0x000000062e0a7899 */ /* 0x000fe400080006ff */
[----:B------:R-:W-:Y:S01]  /*7660*/  MOV R87, UR4 ;  /* 0x0000000400577c02 */ /* 0x000fe20008000f00 */
[----:B------:R-:W-:Y:S01]  /*7670*/  UIADD3 UR4, UP0, UPT, UR62, 0x680, URZ ;  /* 0x000006803e047890 */ /* 0x000fe2000ff1e0ff */
[----:B------:R-:W-:Y:S02]  /*7680*/  UMOV UR11, UR36 ;  /* 0x00000024000b7c82 */ /* 0x000fe40008000000 */
[----:B------:R-:W-:Y:S01]  /*7690*/  R2UR UR8, R87 ;  /* 0x00000000570872ca */ /* 0x000fe200000e0000 */
[----:B------:R-:W-:Y:S11]  /*76a0*/  UIADD3.X UR5, UPT, UPT, URZ, UR63, URZ, UP0, !UPT ;  /* 0x0000003fff057290 */ /* 0x000ff600087fe4ff */
[----:B------:R-:W-:Y:S01]  /*76b0*/  @!UPT UIADD3 URZ, UPT, UPT, URZ, URZ, URZ ;  /* 0x000000fffffff290 */ /* 0x000fe2000fffe0ff */
[----:B------:R2:W-:Y:S01]  /*76c0*/  UTMASTG.3D [UR8], [UR4] ;  /* 0x00000008040073b5 */ /* 0x0005e20008010000 */
[----:B------:R0:W-:Y:S01]  /*76d0*/  UTMACMDFLUSH ;  /* 0x00000000000079b7 */ /* 0x0001e20000000000 */
[----:B--2---:R-:W-:Y:S04]  /*76e0*/  DEPBAR.LE SB0, 0x0 ;  /* 0x000080000000791a */ /* 0x004fe80000000000 */
.L_x_126:
[----:B------:R-:W-:Y:S05]  /*76f0*/  BSYNC.RECONVERGENT B0 ;  /* 0x0000000000007941 */ /* 0x000fea0003800200 */
.L_x_125:
[----:B------:R-:W-:Y:S01]  /*7700*/  BAR.SYNC.DEFER_BLOCKING 0x1, 0x80 ;  /* 0x0042000000007b1d */ /* 0x000fe20000010000 */
[----:B------:R-:W-:Y:S01]  /*7710*/  ISETP.NE.AND P0, PT, R83, 0x2, PT ;  /* 0x000000025300780c */ /* 0x000fe20003f05270 */
[----:B------:R-:W-:Y:S01]  /*7720*/  UISETP.NE.AND UP0, UPT, UR47, URZ, UPT ;  /* 0x000000ff2f00728c */ /* 0x000fe2000bf05270 */
[----:B------:R-:W-:Y:S01]  /*7730*/  ISETP.NE.AND P1, PT, R36, 0x4, PT ;  /* 0x000000042400780c */ /* 0x000fe20003f25270 */
[----:B------:R-:W-:Y:S01]  /*7740*/  UIADD3 UR45, UPT, UPT, UR37, UR55, URZ ;  /* 0x00000037252d7290 */ /* 0x000fe2000fffe0ff */
[----:B------:R-:W-:Y:S01]  /*7750*/  SEL R2, RZ, 0x1, P0 ;  /* 0x00000001ff027807 */ /* 0x000fe20000000000 */
[----:B------:R-:W-:Y:S01]  /*7760*/  UIADD3 UR46, UPT, UPT, UR38, UR58, URZ ;  /* 0x0000003a262e7290 */ /* 0x000fe2000fffe0ff */
[----:B------:R-:W-:Y:S02]  /*7770*/  SEL R0, RZ, 0x1, P1 ;  /* 0x00000001ff007807 */ /* 0x000fe40000800000 */
[----:B------:R-:W-:Y:S02]  /*7780*/  LOP3.LUT R85, R85, R2, RZ, 0x3c, !PT ;  /* 0x0000000255557212 */ /* 0x000fe400078e3cff */
[----:B------:R-:W-:Y:S02]  /*7790*/  LOP3.LUT R86, R86, R0, RZ, 0x3c, !PT ;  /* 0x0000000056567212 */ /* 0x000fe400078e3cff */
[----:B------:R-:W-:Y:S02]  /*77a0*/  SEL R83, R83, RZ, P0 ;  /* 0x000000ff53537207 */ /* 0x000fe40000000000 */
[----:B------:R-:W-:Y:S01]  /*77b0*/  SEL R36, R36, RZ, P1 ;  /* 0x000000ff24247207 */ /* 0x000fe20000800000 */
[----:B------:R-:W-:Y:S01]  /*77c0*/  UMOV UR36, UR54 ;  /* 0x0000003600247c82 */ /* 0x000fe20008000000 */
[----:B------:R-:W-:Y:S05]  /*77d0*/  BRA.U UP0, `(.L_x_127) ;  /* 0xffffffe500487547 */ /* 0x000fea000b83ffff */
[----:B------:R-:W-:Y:S05]  /*77e0*/  EXIT ;  /* 0x000000000000794d */ /* 0x000fea0003800000 */
.L_x_25:
[----:B-1----:R1:W2:Y:S02]  /*77f0*/  SYNCS.PHASECHK.TRANS64.TRYWAIT P0, [R0+URZ+0x1b0], R2 ;  /* 0x0001b002000075a7 */ /* 0x0022a400080011ff */
[----:B--2---:R-:W-:Y:S05]  /*7800*/  @!P0 NANOSLEEP.SYNCS 0x989680 ;  /* 0x009896800000895d */ /* 0x004fea0003900000 */
[----:B------:R-:W2:Y:S02]  /*7810*/  @!P0 SYNCS.PHASECHK.TRANS64 P0, [R0+URZ+0x1b0], R2 ;  /* 0x0001b002000085a7 */ /* 0x000ea400080010ff */
[----:B--2---:R-:W-:Y:S05]  /*7820*/  @!P0 BRA `(.L_x_25) ;  /* 0xfffffffc00f08947 */ /* 0x004fea000383ffff */
[----:B------:R-:W-:Y:S05]  /*7830*/  BRA `(.L_x_128) ;  /* 0xffffffa000fc7947 */ /* 0x000fea000383ffff */
.L_x_28:
[----:B-1----:R-:W-:-:S07]  /*7840*/  MOV R0, UR33 ;  /* 0x0000002100007c02 */ /* 0x002fce0008000f00 */
.L_x_129:
[----:B-1----:R1:W2:Y:S02]  /*7850*/  SYNCS.PHASECHK.TRANS64.TRYWAIT P0, [R0+URZ+0x90], R3 ;  /* 0x00009003000075a7 */ /* 0x0022a400080011ff */
[----:B--2---:R-:W-:Y:S05]  /*7860*/  @!P0 NANOSLEEP.SYNCS 0x989680 ;  /* 0x009896800000895d */ /* 0x004fea0003900000 */
[----:B------:R-:W2:Y:S02]  /*7870*/  @!P0 SYNCS.PHASECHK.TRANS64 P0, [R0+URZ+0x90], R3 ;  /* 0x00009003000085a7 */ /* 0x000ea400080010ff */
[----:B--2---:R-:W-:Y:S05]  /*7880*/  @!P0 BRA `(.L_x_129) ;  /* 0xfffffffc00f08947 */ /* 0x004fea000383ffff */
[----:B------:R-:W-:Y:S05]  /*7890*/  BRA `(.L_x_27) ;  /* 0xffffffa4004c7947 */ /* 0x000fea000383ffff */
.L_x_35:
[----:B-1----:R-:W-:-:S07]  /*78a0*/  MOV R0, UR17 ;  /* 0x0000001100007c02 */ /* 0x002fce0008000f00 */
.L_x_130:
[----:B-1----:R1:W2:Y:S02]  /*78b0*/  SYNCS.PHASECHK.TRANS64.TRYWAIT P0, [R0+URZ+0x90], R3 ;  /* 0x00009003000075a7 */ /* 0x0022a400080011ff */
[----:B--2---:R-:W-:Y:S05]  /*78c0*/  @!P0 NANOSLEEP.SYNCS 0x989680 ;  /* 0x009896800000895d */ /* 0x004fea0003900000 */
[----:B------:R-:W2:Y:S02]  /*78d0*/  @!P0 SYNCS.PHASECHK.TRANS64 P0, [R0+URZ+0x90], R3 ;  /* 0x00009003000085a7 */ /* 0x000ea400080010ff */
[----:B--2---:R-:W-:Y:S05]  /*78e0*/  @!P0 BRA `(.L_x_130) ;  /* 0xfffffffc00f08947 */ /* 0x004fea000383ffff */
[----:B------:R-:W-:Y:S05]  /*78f0*/  BRA `(.L_x_34) ;  /* 0xffffffa8000c7947 */ /* 0x000fea000383ffff */
.L_x_40:
[----:B-1----:R1:W2:Y:S02]  /*7900*/  SYNCS.PHASECHK.TRANS64.TRYWAIT P0, [R3+URZ+0x140], R0 ;  /* 0x00014000030075a7 */ /* 0x0022a400080011ff */
[----:B--2---:R-:W-:Y:S05]  /*7910*/  @!P0 NANOSLEEP.SYNCS 0x989680 ;  /* 0x009896800000895d */ /* 0x004fea0003900000 */
[----:B------:R-:W2:Y:S02]  /*7920*/  @!P0 SYNCS.PHASECHK.TRANS64 P0, [R3+URZ+0x140], R0 ;  /* 0x00014000030085a7 */ /* 0x000ea400080010ff */
[----:B--2---:R-:W-:Y:S05]  /*7930*/  @!P0 BRA `(.L_x_40) ;  /* 0xfffffffc00f08947 */ /* 0x004fea000383ffff */
[----:B------:R-:W-:Y:S05]  /*7940*/  BRA `(.L_x_131) ;  /* 0xffffffa800b07947 */ /* 0x000fea000383ffff */
.L_x_44:
[----:B------:R-:W-:-:S07]  /*7950*/  MOV R0, UR4 ;  /* 0x0000000400007c02 */ /* 0x000fce0008000f00 */
.L_x_132:
[----:B-1----:R1:W2:Y:S02]  /*7960*/  SYNCS.PHASECHK.TRANS64.TRYWAIT P0, [R0+URZ], R2 ;  /* 0x00000002000075a7 */ /* 0x0022a400080011ff */
[----:B--2---:R-:W-:Y:S05]  /*7970*/  @!P0 NANOSLEEP.SYNCS 0x989680 ;  /* 0x009896800000895d */ /* 0x004fea0003900000 */
[----:B------:R-:W2:Y:S02]  /*7980*/  @!P0 SYNCS.PHASECHK.TRANS64 P0, [R0+URZ], R2 ;  /* 0x00000002000085a7 */ /* 0x000ea400080010ff */
[----:B--2---:R-:W-:Y:S05]  /*7990*/  @!P0 BRA `(.L_x_132) ;  /* 0xfffffffc00f08947 */ /* 0x004fea000383ffff */
[----:B------:R-:W-:Y:S05]  /*79a0*/  BRA `(.L_x_133) ;  /* 0xffffffb000547947 */ /* 0x000fea000383ffff */
.L_x_45:
[----:B------:R-:W-:-:S07]  /*79b0*/  MOV R0, UR5 ;  /* 0x0000000500007c02 */ /* 0x000fce0008000f00 */
.L_x_134:
[----:B-1----:R1:W2:Y:S02]  /*79c0*/  SYNCS.PHASECHK.TRANS64.TRYWAIT P0, [R0+URZ], R3 ;  /* 0x00000003000075a7 */ /* 0x0022a400080011ff */
[----:B--2---:R-:W-:Y:S05]  /*79d0*/  @!P0 NANOSLEEP.SYNCS 0x989680 ;  /* 0x009896800000895d */ /* 0x004fea0003900000 */
[----:B------:R-:W2:Y:S02]  /*79e0*/  @!P0 SYNCS.PHASECHK.TRANS64 P0, [R0+URZ], R3 ;  /* 0x00000003000085a7 */ /* 0x000ea400080010ff */
[----:B--2---:R-:W-:Y:S05]  /*79f0*/  @!P0 BRA `(.L_x_134) ;  /* 0xfffffffc00f08947 */ /* 0x004fea000383ffff */
[----:B------:R-:W-:Y:S05]  /*7a00*/  BRA `(.L_x_135) ;  /* 0xffffffb000607947 */ /* 0x000fea000383ffff */
.L_x_46:
[----:B------:R-:W-:-:S07]  /*7a10*/  MOV R0, UR5 ;  /* 0x0000000500007c02 */ /* 0x000fce0008000f00 */
.L_x_136:
[----:B-1----:R1:W2:Y:S02]  /*7a20*/  SYNCS.PHASECHK.TRANS64.TRYWAIT P0, [R0+URZ], R3 ;  /* 0x00000003000075a7 */ /* 0x0022a400080011ff */
[----:B--2---:R-:W-:Y:S05]  /*7a30*/  @!P0 NANOSLEEP.SYNCS 0x989680 ;  /* 0x009896800000895d */ /* 0x004fea0003900000 */
[----:B------:R-:W2:Y:S02]  /*7a40*/  @!P0 SYNCS.PHASECHK.TRANS64 P0, [R0+URZ], R3 ;  /* 0x00000003000085a7 */ /* 0x000ea400080010ff */
[----:B--2---:R-:W-:Y:S05]  /*7a50*/  @!P0 BRA `(.L_x_136) ;  /* 0xfffffffc00f08947 */ /* 0x004fea000383ffff */
[----:B------:R-:W-:Y:S05]  /*7a60*/  BRA `(.L_x_137) ;  /* 0xffffffb0006c7947 */ /* 0x000fea000383ffff */
.L_x_47:
[----:B------:R-:W-:-:S07]  /*7a70*/  MOV R0, UR5 ;  /* 0x0000000500007c02 */ /* 0x000fce0008000f00 */
.L_x_138:
[----:B-1----:R1:W2:Y:S02]  /*7a80*/  SYNCS.PHASECHK.TRANS64.TRYWAIT P0, [R0+URZ], R3 ;  /* 0x00000003000075a7 */ /* 0x0022a400080011ff */
[----:B--2---:R-:W-:Y:S05]  /*7a90*/  @!P0 NANOSLEEP.SYNCS 0x989680 ;  /* 0x009896800000895d */ /* 0x004fea0003900000 */
[----:B------:R-:W2:Y:S02]  /*7aa0*/  @!P0 SYNCS.PHASECHK.TRANS64 P0, [R0+URZ], R3 ;  /* 0x00000003000085a7 */ /* 0x000ea400080010ff */
[----:B--2---:R-:W-:Y:S05]  /*7ab0*/  @!P0 BRA `(.L_x_138) ;  /* 0xfffffffc00f08947 */ /* 0x004fea000383ffff */
[----:B------:R-:W-:Y:S05]  /*7ac0*/  BRA `(.L_x_139) ;  /* 0xffffffb000787947 */ /* 0x000fea000383ffff */
.L_x_48:
[----:B------:R-:W-:-:S07]  /*7ad0*/  MOV R0, UR5 ;  /* 0x0000000500007c02 */ /* 0x000fce0008000f00 */
.L_x_140:
[----:B-1----:R1:W2:Y:S02]  /*7ae0*/  SYNCS.PHASECHK.TRANS64.TRYWAIT P0, [R0+URZ], R3 ;  /* 0x00000003000075a7 */ /* 0x0022a400080011ff */
[----:B--2---:R-:W-:Y:S05]  /*7af0*/  @!P0 NANOSLEEP.SYNCS 0x989680 ;  /* 0x009896800000895d */ /* 0x004fea0003900000 */
[----:B------:R-:W2:Y:S02]  /*7b00*/  @!P0 SYNCS.PHASECHK.TRANS64 P0, [R0+URZ], R3 ;  /* 0x00000003000085a7 */ /* 0x000ea400080010ff */
[----:B--2---:R-:W-:Y:S05]  /*7b10*/  @!P0 BRA `(.L_x_140) ;  /* 0xfffffffc00f08947 */ /* 0x004fea000383ffff */
[----:B------:R-:W-:Y:S05]  /*7b20*/  BRA `(.L_x_141) ;  /* 0xffffffb000847947 */ /* 0x000fea000383ffff */
.L_x_49:
[----:B------:R-:W-:-:S07]  /*7b30*/  MOV R0, UR5 ;  /* 0x0000000500007c02 */ /* 0x000fce0008000f00 */
.L_x_142:
[----:B-1----:R1:W2:Y:S02]  /*7b40*/  SYNCS.PHASECHK.TRANS64.TRYWAIT P0, [R0+URZ], R3 ;  /* 0x00000003000075a7 */ /* 0x0022a400080011ff */
[----:B--2---:R-:W-:Y:S05]  /*7b50*/  @!P0 NANOSLEEP.SYNCS 0x989680 ;  /* 0x009896800000895d */ /* 0x004fea0003900000 */
[----:B------:R-:W2:Y:S02]  /*7b60*/  @!P0 SYNCS.PHASECHK.TRANS64 P0, [R0+URZ], R3 ;  /* 0x00000003000085a7 */ /* 0x000ea400080010ff */
[----:B--2---:R-:W-:Y:S05]  /*7b70*/  @!P0 BRA `(.L_x_142) ;  /* 0xfffffffc00f08947 */ /* 0x004fea000383ffff */
[----:B------:R-:W-:Y:S05]  /*7b80*/  BRA `(.L_x_143) ;  /* 0xffffffb000907947 */ /* 0x000fea000383ffff */
.L_x_50:
[----:B------:R-:W-:-:S07]  /*7b90*/  MOV R0, UR5 ;  /* 0x0000000500007c02 */ /* 0x000fce0008000f00 */
.L_x_144:
[----:B-1----:R1:W2:Y:S02]  /*7ba0*/  SYNCS.PHASECHK.TRANS64.TRYWAIT P0, [R0+URZ], R3 ;  /* 0x00000003000075a7 */ /* 0x0022a400080011ff */
[----:B--2---:R-:W-:Y:S05]  /*7bb0*/  @!P0 NANOSLEEP.SYNCS 0x989680 ;  /* 0x009896800000895d */ /* 0x004fea0003900000 */
[----:B------:R-:W2:Y:S02]  /*7bc0*/  @!P0 SYNCS.PHASECHK.TRANS64 P0, [R0+URZ], R3 ;  /* 0x00000003000085a7 */ /* 0x000ea400080010ff */
[----:B--2---:R-:W-:Y:S05]  /*7bd0*/  @!P0 BRA `(.L_x_144) ;  /* 0xfffffffc00f08947 */ /* 0x004fea000383ffff */
[----:B------:R-:W-:Y:S05]  /*7be0*/  BRA `(.L_x_145) ;  /* 0xffffffb0009c7947 */ /* 0x000fea000383ffff */
.L_x_51:
[----:B------:R-:W-:-:S07]  /*7bf0*/  MOV R0, UR5 ;  /* 0x0000000500007c02 */ /* 0x000fce0008000f00 */
.L_x_146:
[----:B-1----:R1:W2:Y:S02]  /*7c00*/  SYNCS.PHASECHK.TRANS64.TRYWAIT P0, [R0+URZ], R3 ;  /* 0x00000003000075a7 */ /* 0x0022a400080011ff */
[----:B--2---:R-:W-:Y:S05]  /*7c10*/  @!P0 NANOSLEEP.SYNCS 0x989680 ;  /* 0x009896800000895d */ /* 0x004fea0003900000 */
[----:B------:R-:W2:Y:S02]  /*7c20*/  @!P0 SYNCS.PHASECHK.TRANS64 P0, [R0+URZ], R3 ;  /* 0x00000003000085a7 */ /* 0x000ea400080010ff */
[----:B--2---:R-:W-:Y:S05]  /*7c30*/  @!P0 BRA `(.L_x_146) ;  /* 0xfffffffc00f08947 */ /* 0x004fea000383ffff */
[----:B------:R-:W-:Y:S05]  /*7c40*/  BRA `(.L_x_147) ;  /* 0xffffffb000a87947 */ /* 0x000fea000383ffff */
.L_x_52:
[----:B------:R-:W-:-:S07]  /*7c50*/  MOV R0, UR5 ;  /* 0x0000000500007c02 */ /* 0x000fce0008000f00 */
.L_x_148:
[----:B-1----:R1:W2:Y:S02]  /*7c60*/  SYNCS.PHASECHK.TRANS64.TRYWAIT P0, [R0+URZ], R3 ;  /* 0x00000003000075a7 */ /* 0x0022a400080011ff */
[----:B--2---:R-:W-:Y:S05]  /*7c70*/  @!P0 NANOSLEEP.SYNCS 0x989680 ;  /* 0x009896800000895d */ /* 0x004fea0003900000 */
[----:B------:R-:W2:Y:S02]  /*7c80*/  @!P0 SYNCS.PHASECHK.TRANS64 P0, [R0+URZ], R3 ;  /* 0x00000003000085a7 */ /* 0x000ea400080010ff */
[----:B--2---:R-:W-:Y:S05]  /*7c90*/  @!P0 BRA `(.L_x_148) ;  /* 0xfffffffc00f08947 */ /* 0x004fea000383ffff */
[----:B------:R-:W-:Y:S05]  /*7ca0*/  BRA `(.L_x_149) ;  /* 0xffffffb000b47947 */ /* 0x000fea000383ffff */
.L_x_53:
[----:B------:R-:W-:-:S07]  /*7cb0*/  MOV R0, UR5 ;  /* 0x0000000500007c02 */ /* 0x000fce0008000f00 */
.L_x_150:
[----:B-1----:R1:W2:Y:S02]  /*7cc0*/  SYNCS.PHASECHK.TRANS64.TRYWAIT P0, [R0+URZ], R3 ;  /* 0x00000003000075a7 */ /* 0x0022a400080011ff */
[----:B--2---:R-:W-:Y:S05]  /*7cd0*/  @!P0 NANOSLEEP.SYNCS 0x989680 ;  /* 0x009896800000895d */ /* 0x004fea0003900000 */
[----:B------:R-:W2:Y:S02]  /*7ce0*/  @!P0 SYNCS.PHASECHK.TRANS64 P0, [R0+URZ], R3 ;  /* 0x00000003000085a7 */ /* 0x000ea400080010ff */
[----:B--2---:R-:W-:Y:S05]  /*7cf0*/  @!P0 BRA `(.L_x_150) ;  /* 0xfffffffc00f08947 */ /* 0x004fea000383ffff */
[----:B------:R-:W-:Y:S05]  /*7d00*/  BRA `(.L_x_151) ;  /* 0xffffffb000c07947 */ /* 0x000fea000383ffff */
.L_x_54:
[----:B------:R-:W-:-:S07]  /*7d10*/  MOV R0, UR5 ;  /* 0x0000000500007c02 */ /* 0x000fce0008000f00 */
.L_x_152:
[----:B-1----:R1:W2:Y:S02]  /*7d20*/  SYNCS.PHASECHK.TRANS64.TRYWAIT P0, [R0+URZ], R3 ;  /* 0x00000003000075a7 */ /* 0x0022a400080011ff */
[----:B--2---:R-:W-:Y:S05]  /*7d30*/  @!P0 NANOSLEEP.SYNCS 0x989680 ;  /* 0x009896800000895d */ /* 0x004fea0003900000 */
[----:B------:R-:W2:Y:S02]  /*7d40*/  @!P0 SYNCS.PHASECHK.TRANS64 P0, [R0+URZ], R3 ;  /* 0x00000003000085a7 */ /* 0x000ea400080010ff */
[----:B--2---:R-:W-:Y:S05]  /*7d50*/  @!P0 BRA `(.L_x_152) ;  /* 0xfffffffc00f08947 */ /* 0x004fea000383ffff */
[----:B------:R-:W-:Y:S05]  /*7d60*/  BRA `(.L_x_153) ;  /* 0xffffffb000cc7947 */ /* 0x000fea000383ffff */
.L_x_55:
[----:B------:R-:W-:-:S07]  /*7d70*/  MOV R0, UR5 ;  /* 0x0000000500007c02 */ /* 0x000fce0008000f00 */
.L_x_154:
[----:B-1----:R1:W2:Y:S02]  /*7d80*/  SYNCS.PHASECHK.TRANS64.TRYWAIT P0, [R0+URZ], R3 ;  /* 0x00000003000075a7 */ /* 0x0022a400080011ff */
[----:B--2---:R-:W-:Y:S05]  /*7d90*/  @!P0 NANOSLEEP.SYNCS 0x989680 ;  /* 0x009896800000895d */ /* 0x004fea0003900000 */
[----:B------:R-:W2:Y:S02]  /*7da0*/  @!P0 SYNCS.PHASECHK.TRANS64 P0, [R0+URZ], R3 ;  /* 0x00000003000085a7 */ /* 0x000ea400080010ff */
[----:B--2---:R-:W-:Y:S05]  /*7db0*/  @!P0 BRA `(.L_x_154) ;  /* 0xfffffffc00f08947 */ /* 0x004fea000383ffff */
[----:B------:R-:W-:Y:S05]  /*7dc0*/  BRA `(.L_x_155) ;  /* 0xffffffb000d87947 */ /* 0x000fea000383ffff */
.L_x_56:
[----:B------:R-:W-:-:S07]  /*7dd0*/  MOV R0, UR5 ;  /* 0x0000000500007c02 */ /* 0x000fce0008000f00 */
.L_x_156:
[----:B-1----:R1:W2:Y:S02]  /*7de0*/  SYNCS.PHASECHK.TRANS64.TRYWAIT P0, [R0+URZ], R3 ;  /* 0x00000003000075a7 */ /* 0x0022a400080011ff */
[----:B--2---:R-:W-:Y:S05]  /*7df0*/  @!P0 NANOSLEEP.SYNCS 0x989680 ;  /* 0x009896800000895d */ /* 0x004fea0003900000 */
[----:B------:R-:W2:Y:S02]  /*7e00*/  @!P0 SYNCS.PHASECHK.TRANS64 P0, [R0+URZ], R3 ;  /* 0x00000003000085a7 */ /* 0x000ea400080010ff */
[----:B--2---:R-:W-:Y:S05]  /*7e10*/  @!P0 BRA `(.L_x_156) ;  /* 0xfffffffc00f08947 */ /* 0x004fea000383ffff */
[----:B------:R-:W-:Y:S05]  /*7e20*/  BRA `(.L_x_157) ;  /* 0xffffffb000e47947 */ /* 0x000fea000383ffff */
.L_x_57:
[----:B------:R-:W-:-:S07]  /*7e30*/  MOV R0, UR5 ;  /* 0x0000000500007c02 */ /* 0x000fce0008000f00 */
.L_x_158:
[----:B-1----:R1:W2:Y:S02]  /*7e40*/  SYNCS.PHASECHK.TRANS64.TRYWAIT P0, [R0+URZ], R3 ;  /* 0x00000003000075a7 */ /* 0x0022a400080011ff */
[----:B--2---:R-:W-:Y:S05]  /*7e50*/  @!P0 NANOSLEEP.SYNCS 0x989680 ;  /* 0x009896800000895d */ /* 0x004fea0003900000 */
[----:B------:R-:W2:Y:S02]  /*7e60*/  @!P0 SYNCS.PHASECHK.TRANS64 P0, [R0+URZ], R3 ;  /* 0x00000003000085a7 */ /* 0x000ea400080010ff */
[----:B--2---:R-:W-:Y:S05]  /*7e70*/  @!P0 BRA `(.L_x_158) ;  /* 0xfffffffc00f08947 */ /* 0x004fea000383ffff */
[----:B------:R-:W-:Y:S05]  /*7e80*/  BRA `(.L_x_159) ;  /* 0xffffffb000f07947 */ /* 0x000fea000383ffff */
.L_x_58:
[----:B------:R-:W-:-:S07]  /*7e90*/  MOV R0, UR5 ;  /* 0x0000000500007c02 */ /* 0x000fce0008000f00 */
.L_x_160:
[----:B-1----:R1:W2:Y:S02]  /*7ea0*/  SYNCS.PHASECHK.TRANS64.TRYWAIT P0, [R0+URZ], R3 ;  /* 0x00000003000075a7 */ /* 0x0022a400080011ff */
[----:B--2---:R-:W-:Y:S05]  /*7eb0*/  @!P0 NANOSLEEP.SYNCS 0x989680 ;  /* 0x009896800000895d */ /* 0x004fea0003900000 */
[----:B------:R-:W2:Y:S02]  /*7ec0*/  @!P0 SYNCS.PHASECHK.TRANS64 P0, [R0+URZ], R3 ;  /* 0x00000003000085a7 */ /* 0x000ea400080010ff */
[----:B--2---:R-:W-:Y:S05]  /*7ed0*/  @!P0 BRA `(.L_x_160) ;  /* 0xfffffffc00f08947 */ /* 0x004fea000383ffff */
[----:B------:R-:W-:Y:S05]  /*7ee0*/  BRA `(.L_x_161) ;  /* 0xffffffb000fc7947 */ /* 0x000fea000383ffff */
.L_x_59:
[----:B------:R-:W-:-:S07]  /*7ef0*/  MOV R0, UR5 ;  /* 0x0000000500007c02 */ /* 0x000fce0008000f00 */
.L_x_162:
[----:B-1----:R1:W2:Y:S02]  /*7f00*/  SYNCS.PHASECHK.TRANS64.TRYWAIT P0, [R0+URZ], R3 ;  /* 0x00000003000075a7 */ /* 0x0022a400080011ff */
[----:B--2---:R-:W-:Y:S05]  /*7f10*/  @!P0 NANOSLEEP.SYNCS 0x989680 ;  /* 0x009896800000895d */ /* 0x004fea0003900000 */
[----:B------:R-:W2:Y:S02]  /*7f20*/  @!P0 SYNCS.PHASECHK.TRANS64 P0, [R0+URZ], R3 ;  /* 0x00000003000085a7 */ /* 0x000ea400080010ff */
[----:B--2---:R-:W-:Y:S05]  /*7f30*/  @!P0 BRA `(.L_x_162) ;  /* 0xfffffffc00f08947 */ /* 0x004fea000383ffff */
[----:B------:R-:W-:Y:S05]  /*7f40*/  BRA `(.L_x_163) ;  /* 0xffffffb400087947 */ /* 0x000fea000383ffff */
.L_x_60:
[----:B------:R-:W-:-:S07]  /*7f50*/  MOV R0, UR5 ;  /* 0x0000000500007c02 */ /* 0x000fce0008000f00 */
.L_x_164:
[----:B-1----:R1:W2:Y:S02]  /*7f60*/  SYNCS.PHASECHK.TRANS64.TRYWAIT P0, [R0+URZ], R3 ;  /* 0x00000003000075a7 */ /* 0x0022a400080011ff */
[----:B--2---:R-:W-:Y:S05]  /*7f70*/  @!P0 NANOSLEEP.SYNCS 0x989680 ;  /* 0x009896800000895d */ /* 0x004fea0003900000 */
[----:B------:R-:W2:Y:S02]  /*7f80*/  @!P0 SYNCS.PHASECHK.TRANS64 P0, [R0+URZ], R3 ;  /* 0x00000003000085a7 */ /* 0x000ea400080010ff */
[----:B--2---:R-:W-:Y:S05]  /*7f90*/  @!P0 BRA `(.L_x_164) ;  /* 0xfffffffc00f08947 */ /* 0x004fea000383ffff */
[----:B------:R-:W-:Y:S05]  /*7fa0*/  BRA `(.L_x_165) ;  /* 0xffffffb400147947 */ /* 0x000fea000383ffff */
.L_x_63:
[----:B-1----:R1:W2:Y:S02]  /*7fb0*/  SYNCS.PHASECHK.TRANS64.TRYWAIT P0, [R2+URZ+0x1a0], R4 ;  /* 0x0001a004020075a7 */ /* 0x0022a400080011ff */
[----:B--2---:R-:W-:Y:S05]  /*7fc0*/  @!P0 NANOSLEEP.SYNCS 0x989680 ;  /* 0x009896800000895d */ /* 0x004fea0003900000 */
[----:B------:R-:W2:Y:S02]  /*7fd0*/  @!P0 SYNCS.PHASECHK.TRANS64 P0, [R2+URZ+0x1a0], R4 ;  /* 0x0001a004020085a7 */ /* 0x000ea400080010ff */
[----:B--2---:R-:W-:Y:S05]  /*7fe0*/  @!P0 BRA `(.L_x_63) ;  /* 0xfffffffc00f08947 */ /* 0x004fea000383ffff */
[----:B------:R-:W-:Y:S05]  /*7ff0*/  BRA `(.L_x_166) ;  /* 0xffffffb400787947 */ /* 0x000fea000383ffff */
.L_x_64:
[----:B------:R-:W-:-:S07]  /*8000*/  MOV R2, UR4 ;  /* 0x0000000400027c02 */ /* 0x000fce0008000f00 */
.L_x_167:
[----:B-1----:R1:W2:Y:S02]  /*8010*/  SYNCS.PHASECHK.TRANS64.TRYWAIT P0, [R2+URZ+0x150], R5 ;  /* 0x00015005020075a7 */ /* 0x0022a400080011ff */
[----:B--2---:R-:W-:Y:S05]  /*8020*/  @!P0 NANOSLEEP.SYNCS 0x989680 ;  /* 0x009896800000895d */ /* 0x004fea0003900000 */
[----:B------:R-:W2:Y:S02]  /*8030*/  @!P0 SYNCS.PHASECHK.TRANS64 P0, [R2+URZ+0x150], R5 ;  /* 0x00015005020085a7 */ /* 0x000ea400080010ff */
[----:B--2---:R-:W-:Y:S05]  /*8040*/  @!P0 BRA `(.L_x_167) ;  /* 0xfffffffc00f08947 */ /* 0x004fea000383ffff */
[----:B------:R-:W-:Y:S05]  /*8050*/  BRA `(.L_x_168) ;  /* 0xffffffb400887947 */ /* 0x000fea000383ffff */
.L_x_65:
[----:B-1----:R1:W2:Y:S02]  /*8060*/  SYNCS.PHASECHK.TRANS64.TRYWAIT P1, [R2+URZ+0x140], R4 ;  /* 0x00014004020075a7 */ /* 0x0022a400080211ff */
[----:B--2---:R-:W-:Y:S05]  /*8070*/  @!P1 NANOSLEEP.SYNCS 0x989680 ;  /* 0x009896800000995d */ /* 0x004fea0003900000 */
[----:B------:R-:W2:Y:S02]  /*8080*/  @!P1 SYNCS.PHASECHK.TRANS64 P1, [R2+URZ+0x140], R4 ;  /* 0x00014004020095a7 */ /* 0x000ea400080210ff */
[----:B--2---:R-:W-:Y:S05]  /*8090*/  @!P1 BRA `(.L_x_65) ;  /* 0xfffffffc00f09947 */ /* 0x004fea000383ffff */
[----:B------:R-:W-:Y:S05]  /*80a0*/  BRA `(.L_x_169) ;  /* 0xffffffb400b87947 */ /* 0x000fea000383ffff */
.L_x_68:
[----:B------:R-:W-:-:S07]  /*80b0*/  MOV R0, UR4 ;  /* 0x0000000400007c02 */ /* 0x000fce0008000f00 */
.L_x_170:
[----:B-1----:R1:W2:Y:S02]  /*80c0*/  SYNCS.PHASECHK.TRANS64.TRYWAIT P0, [R0+URZ+0x150], R2 ;  /* 0x00015002000075a7 */ /* 0x0022a400080011ff */
[----:B--2---:R-:W-:Y:S05]  /*80d0*/  @!P0 NANOSLEEP.SYNCS 0x989680 ;  /* 0x009896800000895d */ /* 0x004fea0003900000 */
[----:B------:R-:W2:Y:S02]  /*80e0*/  @!P0 SYNCS.PHASECHK.TRANS64 P0, [R0+URZ+0x150], R2 ;  /* 0x00015002000085a7 */ /* 0x000ea400080010ff */
[----:B--2---:R-:W-:Y:S05]  /*80f0*/  @!P0 BRA `(.L_x_170) ;  /* 0xfffffffc00f08947 */ /* 0x004fea000383ffff */
[----:B------:R-:W-:Y:S05]  /*8100*/  BRA `(.L_x_67) ;  /* 0xffffffb8000c7947 */ /* 0x000fea000383ffff */
.L_x_77:
[----:B-1----:R-:W-:-:S04]  /*8110*/  MOV R5, UR5 ;  /* 0x0000000500057c02 */ /* 0x002fc80008000f00 */
[----:B------:R1:W2:Y:S03]  /*8120*/  SYNCS.PHASECHK.TRANS64.TRYWAIT P0, [R5+URZ+0x8], R6 ;  /* 0x00000806050075a7 */ /* 0x0002a600080011ff */
[----:B--2---:R-:W-:Y:S05]  /*8130*/  @!P0 NANOSLEEP.SYNCS 0x989680 ;  /* 0x009896800000895d */ /* 0x004fea0003900000 */
[----:B------:R-:W2:Y:S02]  /*8140*/  @!P0 SYNCS.PHASECHK.TRANS64 P0, [R5+URZ+0x8], R6 ;  /* 0x00000806050085a7 */ /* 0x000ea400080010ff */
[----:B--2---:R-:W-:Y:S05]  /*8150*/  @!P0 BRA `(.L_x_77) ;  /* 0xfffffffc00ec8947 */ /* 0x004fea000383ffff */
[----:B------:R-:W-:Y:S05]  /*8160*/  BRA `(.L_x_76) ;  /* 0xffffffb800c47947 */ /* 0x000fea000383ffff */
.L_x_79:
[----:B------:R-:W-:Y:S01]  /*8170*/  BSSY B0, `(.L_x_171) ;  /* 0x0000006000007945 */ /* 0x000fe20003800000 */
[----:B------:R-:W-:-:S07]  /*8180*/  MOV R15, 0xffffffff ;  /* 0xffffffff000f7802 */ /* 0x000fce0000000f00 */
[----:B-1---5:R-:W-:Y:S05]  /*8190*/  WARPSYNC.COLLECTIVE R15, `(.L_x_172) ;  /* 0x000000000f0c7348 */ /* 0x022fea0003c00000 */
[----:B------:R-:W-:Y:S02]  /*81a0*/  ELECT P6, UR79, PT ;  /* 0x00000000004f782f */ /* 0x000fe400038c0000 */
[----:B------:R-:W-:Y:S01]  /*81b0*/  MOV R14, UR79 ;  /* 0x0000004f000e7c02 */ /* 0x000fe20008000f00 */
[----:B-1---5:R-:W-:Y:S10]  /*81c0*/  ENDCOLLECTIVE ;  /* 0x000000000000791b */ /* 0x022ff40003800000 */
.L_x_172:
[----:B------:R-:W-:Y:S05]  /*81d0*/  BSYNC B0 ;  /* 0x0000000000007941 */ /* 0x000fea0003800000 */
.L_x_171:
[----:B------:R-:W-:Y:S01]  /*81e0*/  PLOP3.LUT P0, PT, P6, PT, PT, 0x80, 0x8 ;  /* 0x000000000008781c */ /* 0x000fe2000370f070 */
[----:B------:R-:W-:-:S12]  /*81f0*/  BRA `(.L_x_173) ;  /* 0xffffffb800f07947 */ /* 0x000fd8000383ffff */
.L_x_81:
[----:B-1----:R-:W-:-:S04]  /*8200*/  MOV R0, UR5 ;  /* 0x0000000500007c02 */ /* 0x002fc80008000f00 */
[----:B------:R1:W2:Y:S03]  /*8210*/  SYNCS.PHASECHK.TRANS64.TRYWAIT P0, [R0+URZ+0x8], R4 ;  /* 0x00000804000075a7 */ /* 0x0002a600080011ff */
[----:B--2---:R-:W-:Y:S05]  /*8220*/  @!P0 NANOSLEEP.SYNCS 0x989680 ;  /* 0x009896800000895d */ /* 0x004fea0003900000 */
[----:B------:R-:W2:Y:S02]  /*8230*/  @!P0 SYNCS.PHASECHK.TRANS64 P0, [R0+URZ+0x8], R4 ;  /* 0x00000804000085a7 */ /* 0x000ea400080010ff */
[----:B--2---:R-:W-:Y:S05]  /*8240*/  @!P0 BRA `(.L_x_81) ;  /* 0xfffffffc00ec8947 */ /* 0x004fea000383ffff */
[----:B------:R-:W-:Y:S05]  /*8250*/  BRA `(.L_x_80) ;  /* 0xffffffb800f47947 */ /* 0x000fea000383ffff */
.L_x_82:
[----:B-1----:R1:W2:Y:S02]  /*8260*/  SYNCS.PHASECHK.TRANS64.TRYWAIT P0, [R0+URZ+0x140], R4 ;  /* 0x00014004000075a7 */ /* 0x0022a400080011ff */
[----:B--2---:R-:W-:Y:S05]  /*8270*/  @!P0 NANOSLEEP.SYNCS 0x989680 ;  /* 0x009896800000895d */ /* 0x004fea0003900000 */
[----:B------:R-:W2:Y:S02]  /*8280*/  @!P0 SYNCS.PHASECHK.TRANS64 P0, [R0+URZ+0x140], R4 ;  /* 0x00014004000085a7 */ /* 0x000ea400080010ff */
[----:B--2---:R-:W-:Y:S05]  /*8290*/  @!P0 BRA `(.L_x_82) ;  /* 0xfffffffc00f08947 */ /* 0x004fea000383ffff */
[----:B------:R-:W-:Y:S05]  /*82a0*/  BRA `(.L_x_174) ;  /* 0xffffffbc00e07947 */ /* 0x000fea000383ffff */
.L_x_84:
[----:B------:R-:W-:-:S07]  /*82b0*/  MOV R0, UR31 ;  /* 0x0000001f00007c02 */ /* 0x000fce0008000f00 */
.L_x_175:
[----:B-1----:R1:W2:Y:S02]  /*82c0*/  SYNCS.PHASECHK.TRANS64.TRYWAIT P0, [R0+URZ+0x180], R4 ;  /* 0x00018004000075a7 */ /* 0x0022a400080011ff */
[----:B--2---:R-:W-:Y:S05]  /*82d0*/  @!P0 NANOSLEEP.SYNCS 0x989680 ;  /* 0x009896800000895d */ /* 0x004fea0003900000 */
[----:B------:R-:W2:Y:S02]  /*82e0*/  @!P0 SYNCS.PHASECHK.TRANS64 P0, [R0+URZ+0x180], R4 ;  /* 0x00018004000085a7 */ /* 0x000ea400080010ff */
[----:B--2---:R-:W-:Y:S05]  /*82f0*/  @!P0 BRA `(.L_x_175) ;  /* 0xfffffffc00f08947 */ /* 0x004fea000383ffff */
[----:B------:R-:W-:Y:S05]  /*8300*/  BRA `(.L_x_176) ;  /* 0xffffffc0002c7947 */ /* 0x000fea000383ffff */
.L_x_87:
[----:B------:R-:W-:Y:S07]  /*8310*/  MOV R0, UR5 ;  /* 0x0000000500007c02 */ /* 0x000fee0008000f00 */
.L_x_177:
[----:B-1----:R1:W2:Y:S02]  /*8320*/  SYNCS.PHASECHK.TRANS64.TRYWAIT P0, [R0+URZ], R4 ;  /* 0x00000004000075a7 */ /* 0x0022a400080011ff */
[----:B--2---:R-:W-:Y:S05]  /*8330*/  @!P0 NANOSLEEP.SYNCS 0x989680 ;  /* 0x009896800000895d */ /* 0x004fea0003900000 */
[----:B------:R-:W2:Y:S02]  /*8340*/  @!P0 SYNCS.PHASECHK.TRANS64 P0, [R0+URZ], R4 ;  /* 0x00000004000085a7 */ /* 0x000ea400080010ff */
[----:B--2---:R-:W-:Y:S05]  /*8350*/  @!P0 BRA `(.L_x_177) ;  /* 0xfffffffc00f08947 */ /* 0x004fea000383ffff */
[----:B------:R-:W-:Y:S05]  /*8360*/  BRA `(.L_x_86) ;  /* 0xffffffc000407947 */ /* 0x000fea000383ffff */
.L_x_91:
[----:B-1----:R-:W-:-:S07]  /*8370*/  MOV R0, UR4 ;  /* 0x0000000400007c02 */ /* 0x002fce0008000f00 */
.L_x_178:
[----:B-1----:R1:W2:Y:S02]  /*8380*/  SYNCS.PHASECHK.TRANS64.TRYWAIT P0, [R0+URZ], R2 ;  /* 0x00000002000075a7 */ /* 0x0022a400080011ff */
[----:B--2---:R-:W-:Y:S05]  /*8390*/  @!P0 NANOSLEEP.SYNCS 0x989680 ;  /* 0x009896800000895d */ /* 0x004fea0003900000 */
[----:B------:R-:W2:Y:S02]  /*83a0*/  @!P0 SYNCS.PHASECHK.TRANS64 P0, [R0+URZ], R2 ;  /* 0x00000002000085a7 */ /* 0x000ea400080010ff */
[----:B--2---:R-:W-:Y:S05]  /*83b0*/  @!P0 BRA `(.L_x_178) ;  /* 0xfffffffc00f08947 */ /* 0x004fea000383ffff */
[----:B------:R-:W-:Y:S05]  /*83c0*/  BRA `(.L_x_179) ;  /* 0xffffffc400347947 */ /* 0x000fea000383ffff */
.L_x_92:
[----:B------:R-:W-:-:S07]  /*83d0*/  MOV R0, UR5 ;  /* 0x0000000500007c02 */ /* 0x000fce0008000f00 */
.L_x_180:
[----:B-1----:R1:W2:Y:S02]  /*83e0*/  SYNCS.PHASECHK.TRANS64.TRYWAIT P0, [R0+URZ], R3 ;  /* 0x00000003000075a7 */ /* 0x0022a400080011ff */
[----:B--2---:R-:W-:Y:S05]  /*83f0*/  @!P0 NANOSLEEP.SYNCS 0x989680 ;  /* 0x009896800000895d */ /* 0x004fea0003900000 */
[----:B------:R-:W2:Y:S02]  /*8400*/  @!P0 SYNCS.PHASECHK.TRANS64 P0, [R0+URZ], R3 ;  /* 0x00000003000085a7 */ /* 0x000ea400080010ff */
[----:B--2---:R-:W-:Y:S05]  /*8410*/  @!P0 BRA `(.L_x_180) ;  /* 0xfffffffc00f08947 */ /* 0x004fea000383ffff */
[----:B------:R-:W-:Y:S05]  /*8420*/  BRA `(.L_x_181) ;  /* 0xffffffc400407947 */ /* 0x000fea000383ffff */
.L_x_93:
[----:B------:R-:W-:-:S07]  /*8430*/  MOV R0, UR5 ;  /* 0x0000000500007c02 */ /* 0x000fce0008000f00 */
.L_x_182:
[----:B-1----:R1:W2:Y:S02]  /*8440*/  SYNCS.PHASECHK.TRANS64.TRYWAIT P0, [R0+URZ], R3 ;  /* 0x00000003000075a7 */ /* 0x0022a400080011ff */
[----:B--2---:R-:W-:Y:S05]  /*8450*/  @!P0 NANOSLEEP.SYNCS 0x989680 ;  /* 0x009896800000895d */ /* 0x004fea0003900000 */
[----:B------:R-:W2:Y:S02]  /*8460*/  @!P0 SYNCS.PHASECHK.TRANS64 P0, [R0+URZ], R3 ;  /* 0x00000003000085a7 */ /* 0x000ea400080010ff */
[----:B--2---:R-:W-:Y:S05]  /*8470*/  @!P0 BRA `(.L_x_182) ;  /* 0xfffffffc00f08947 */ /* 0x004fea000383ffff */
[----:B------:R-:W-:Y:S05]  /*8480*/  BRA `(.L_x_183) ;  /* 0xffffffc4004c7947 */ /* 0x000fea000383ffff */
.L_x_96:
[----:B------:R-:W-:-:S07]  /*8490*/  MOV R0, UR26 ;  /* 0x0000001a00007c02 */ /* 0x000fce0008000f00 */
.L_x_184:
[----:B-1----:R1:W2:Y:S02]  /*84a0*/  SYNCS.PHASECHK.TRANS64.TRYWAIT P1, [R0+URZ+0x1c0], R2 ;  /* 0x0001c002000075a7 */ /* 0x0022a400080211ff */
[----:B--2---:R-:W-:Y:S05]  /*84b0*/  @!P1 NANOSLEEP.SYNCS 0x989680 ;  /* 0x009896800000995d */ /* 0x004fea0003900000 */
[----:B------:R-:W2:Y:S02]  /*84c0*/  @!P1 SYNCS.PHASECHK.TRANS64 P1, [R0+URZ+0x1c0], R2 ;  /* 0x0001c002000095a7 */ /* 0x000ea400080210ff */
[----:B--2---:R-:W-:Y:S05]  /*84d0*/  @!P1 BRA `(.L_x_184) ;  /* 0xfffffffc00f09947 */ /* 0x004fea000383ffff */
[----:B------:R-:W-:Y:S05]  /*84e0*/  BRA `(.L_x_185) ;  /* 0xffffffc400987947 */ /* 0x000fea000383ffff */
.L_x_101:
[----:B--2---:R2:W4:Y:S02]  /*84f0*/  SYNCS.PHASECHK.TRANS64.TRYWAIT P0, [R7+URZ+0x140], R0 ;  /* 0x00014000070075a7 */ /* 0x00452400080011ff */
[----:B----4-:R-:W-:Y:S05]  /*8500*/  @!P0 NANOSLEEP.SYNCS 0x989680 ;  /* 0x009896800000895d */ /* 0x010fea0003900000 */
[----:B------:R-:W4:Y:S02]  /*8510*/  @!P0 SYNCS.PHASECHK.TRANS64 P0, [R7+URZ+0x140], R0 ;  /* 0x00014000070085a7 */ /* 0x000f2400080010ff */
[----:B----4-:R-:W-:Y:S05]  /*8520*/  @!P0 BRA `(.L_x_101) ;  /* 0xfffffffc00f08947 */ /* 0x010fea000383ffff */
[----:B------:R-:W-:Y:S05]  /*8530*/  BRA `(.L_x_186) ;  /* 0xffffffc800b87947 */ /* 0x000fea000383ffff */
.L_x_104:
[----:B-1----:R-:W-:Y:S07]  /*8540*/  MOV R0, UR17 ;  /* 0x0000001100007c02 */ /* 0x002fee0008000f00 */
.L_x_187:
[----:B-1----:R1:W2:Y:S02]  /*8550*/  SYNCS.PHASECHK.TRANS64.TRYWAIT P2, [R0+URZ+0x138], R7 ;  /* 0x00013807000075a7 */ /* 0x0022a400080411ff */
[----:B--2---:R-:W-:Y:S05]  /*8560*/  @!P2 NANOSLEEP.SYNCS 0x989680 ;  /* 0x009896800000a95d */ /* 0x004fea0003900000 */
[----:B------:R-:W2:Y:S02]  /*8570*/  @!P2 SYNCS.PHASECHK.TRANS64 P2, [R0+URZ+0x138], R7 ;  /* 0x000138070000a5a7 */ /* 0x000ea400080410ff */
[----:B--2---:R-:W-:Y:S05]  /*8580*/  @!P2 BRA `(.L_x_187) ;  /* 0xfffffffc00f0a947 */ /* 0x004fea000383ffff */
[----:B------:R-:W-:Y:S05]  /*8590*/  BRA `(.L_x_103) ;  /* 0xffffffd000187947 */ /* 0x000fea000383ffff */
.L_x_107:
[----:B-1----:R-:W-:Y:S07]  /*85a0*/  MOV R0, UR17 ;  /* 0x0000001100007c02 */ /* 0x002fee0008000f00 */
.L_x_188:
[----:B-1----:R1:W2:Y:S02]  /*85b0*/  SYNCS.PHASECHK.TRANS64.TRYWAIT P0, [R0+URZ+0x128], R6 ;  /* 0x00012806000075a7 */ /* 0x0022a400080011ff */
[----:B--2---:R-:W-:Y:S05]  /*85c0*/  @!P0 NANOSLEEP.SYNCS 0x989680 ;  /* 0x009896800000895d */ /* 0x004fea0003900000 */
[----:B------:R-:W2:Y:S02]  /*85d0*/  @!P0 SYNCS.PHASECHK.TRANS64 P0, [R0+URZ+0x128], R6 ;  /* 0x00012806000085a7 */ /* 0x000ea400080010ff */
[----:B--2---:R-:W-:Y:S05]  /*85e0*/  @!P0 BRA `(.L_x_188) ;  /* 0xfffffffc00f08947 */ /* 0x004fea000383ffff */
[----:B------:R-:W-:Y:S05]  /*85f0*/  BRA `(.L_x_189) ;  /* 0xffffffd000687947 */ /* 0x000fea000383ffff */
.L_x_110:
[----:B--2---:R2:W3:Y:S02]  /*8600*/  SYNCS.PHASECHK.TRANS64.TRYWAIT P0, [R3+URZ+0x140], R0 ;  /* 0x00014000030075a7 */ /* 0x0044e400080011ff */
[----:B---3--:R-:W-:Y:S05]  /*8610*/  @!P0 NANOSLEEP.SYNCS 0x989680 ;  /* 0x009896800000895d */ /* 0x008fea0003900000 */
[----:B------:R-:W3:Y:S02]  /*8620*/  @!P0 SYNCS.PHASECHK.TRANS64 P0, [R3+URZ+0x140], R0 ;  /* 0x00014000030085a7 */ /* 0x000ee400080010ff */
[----:B---3--:R-:W-:Y:S05]  /*8630*/  @!P0 BRA `(.L_x_110) ;  /* 0xfffffffc00f08947 */ /* 0x008fea000383ffff */
[----:B------:R-:W-:Y:S05]  /*8640*/  BRA `(.L_x_190) ;  /* 0xffffffd400c07947 */ /* 0x000fea000383ffff */
.L_x_121:
[----:B-1----:R-:W-:Y:S04]  /*8650*/  MOV R0, UR44 ;  /* 0x0000002c00007c02 */ /* 0x002fe80008000f00 */
[----:B------:R1:W2:Y:S03]  /*8660*/  SYNCS.PHASECHK.TRANS64.TRYWAIT P1, [R0+URZ+0x120], R3 ;  /* 0x00012003000075a7 */ /* 0x0002a600080211ff */
[----:B--2---:R-:W-:Y:S05]  /*8670*/  @!P1 NANOSLEEP.SYNCS 0x989680 ;  /* 0x009896800000995d */ /* 0x004fea0003900000 */
[----:B------:R-:W2:Y:S02]  /*8680*/  @!P1 SYNCS.PHASECHK.TRANS64 P1, [R0+URZ+0x120], R3 ;  /* 0x00012003000095a7 */ /* 0x000ea400080210ff */
[----:B--2---:R-:W-:Y:S05]  /*8690*/  @!P1 BRA `(.L_x_121) ;  /* 0xfffffffc00ec9947 */ /* 0x004fea000383ffff */
[----:B------:R-:W-:Y:S05]  /*86a0*/  BRA `(.L_x_120) ;  /* 0xffffffe000f87947 */ /* 0x000fea000383ffff */
.L_x_123:
[----:B-1----:R1:W2:Y:S02]  /*86b0*/  SYNCS.PHASECHK.TRANS64.TRYWAIT P1, [R82+URZ+0x160], R4 ;  /* 0x00016004520075a7 */ /* 0x0022a400080211ff */
[----:B--2---:R-:W-:Y:S05]  /*86c0*/  @!P1 NANOSLEEP.SYNCS 0x989680 ;  /* 0x009896800000995d */ /* 0x004fea0003900000 */
[----:B------:R-:W2:Y:S02]  /*86d0*/  @!P1 SYNCS.PHASECHK.TRANS64 P1, [R82+URZ+0x160], R4 ;  /* 0x00016004520095a7 */ /* 0x000ea400080210ff */
[----:B--2---:R-:W-:Y:S05]  /*86e0*/  @!P1 BRA `(.L_x_123) ;  /* 0xfffffffc00f09947 */ /* 0x004fea000383ffff */
[----:B------:R-:W-:Y:S05]  /*86f0*/  BRA `(.L_x_122) ;  /* 0xffffffe400387947 */ /* 0x000fea000383ffff */
        .weak           $__internal_0_$__cuda_sm10x_tcgen05_guardrail_trap_col_being_dealloced_not_returned_by_alloc
        .type           $__internal_0_$__cuda_sm10x_tcgen05_guardrail_trap_col_being_dealloced_not_returned_by_alloc,@function
        .size           $__internal_0_$__cuda_sm10x_tcgen05_guardrail_trap_col_being_dealloced_not_returned_by_alloc,($__internal_1_$__cuda_sm10x_tcgen05_guardrail_trap_phase_invalid_during_alloc - $__internal_0_$__cuda_sm10x_tcgen05_guardrail_trap_col_being_dealloced_not_returned_by_alloc)
$__internal_0_$__cuda_sm10x_tcgen05_guardrail_trap_col_being_dealloced_not_returned_by_alloc:
[----:B------:R-:W-:Y:S05]  /*8700*/  BPT.TRAP 0x1 ;  /* 0x000000040000795c */ /* 0x000fea0000300000 */
[----:B------:R-:W-:-:S04]  /*8710*/  HFMA2 R3, -RZ, RZ, 0, 0 ;  /* 0x00000000ff037431 */ /* 0x000fc800000001ff */
[----:B------:R-:W-:Y:S05]  /*8720*/  RET.REL.NODEC R2 `(_ZN7cutlass13device_kernelINS_4gemm6kernel13GemmUniversalIN4cute5tupleIJiiiiEEENS1_10collective13CollectiveMmaINS1_35MainloopSm100TmaUmmaWarpSpecializedILi18ELi2ELi4ENS5_IJNS4_1CILi2EEESB_NSA_ILi1EEEEEEEENS5_IJNSA_ILi128EEENSA_ILi64EEESF_EEENS_12float_e5m2_tENS5_IJlSC_lEEESI_SJ_NS4_8TiledMMAINS4_8MMA_AtomIJNS4_10MMA_TraitsINS4_25SM100_MMA_F8F6F4_2x1SM_SSEJSI_SI_fSF_SG_NS4_17integral_constantINS4_4UMMA5MajorELSQ_0EEESR_NSO_INSP_7ScaleInELSS_0EEEST_EEEEEENS4_6LayoutINS5_IJSC_SC_SC_EEENS5_IJNSA_ILi0EEESY_SY_EEEEENS5_IJNS4_10UnderscoreES11_S11_EEEEENS4_28SM100_TMA_2SM_LOAD_MULTICASTENS4_14ComposedLayoutINS4_7SwizzleILi3ELi4ELi3EEENS4_18smem_ptr_flag_bitsILi8EEENSW_INS5_IJNSA_ILi8EEESF_EEENS5_IJSF_SC_EEEEEEEvNS4_8identityENS4_18SM100_TMA_2SM_LOADES1E_vS1F_EENS_8epilogue10collective18CollectiveEpilogueINS1I_23Sm100TmaWarpSpecializedILi1ELi1ELi32ELb0ELb0EEEJNS5_IJSG_SG_SF_EEENS5_IJNSW_ISG_SC_EES1O_EEESI_SJ_SI_SJ_NS1I_6fusion15FusionCallbacksIS1M_NS1Q_17LinearCombinationISI_fSI_fLNS_15FloatRoundStyleE2EEES1N_S1P_JEEENS4_5SM1004TMEM4LOAD26SM100_TMEM_LOAD_32dp32b32xENS4_13SM90_TMA_LOADENS15_INS16_ILi2ELi4ELi3EEES19_NSW_INS5_IJS1A_SG_EEENS5_IJSG_SC_EEEEEEENS4_39AutoVectorizingCopyWithAssumedAlignmentILi128EEENS4_14SM90_TMA_STOREES25_S27_S27_EEEvvEEEEvNT_6ParamsE) ;  /* 0xffffff7802347950 */ /* 0x000fea0003c3ffff */
        .weak           $__internal_1_$__cuda_sm10x_tcgen05_guardrail_trap_phase_invalid_during_alloc
        .type           $__internal_1_$__cuda_sm10x_tcgen05_guardrail_trap_phase_invalid_during_alloc,@function
        .size           $__internal_1_$__cuda_sm10x_tcgen05_guardrail_trap_phase_invalid_during_alloc,($__internal_2_$__cuda_sm10x_tcgen05_guardrail_trap_unallocated_columns_being_dealloced - $__internal_1_$__cuda_sm10x_tcgen05_guardrail_trap_phase_invalid_during_alloc)
$__internal_1_$__cuda_sm10x_tcgen05_guardrail_trap_phase_invalid_during_alloc:
[----:B------:R-:W-:Y:S05]  /*8730*/  BPT.TRAP 0x1 ;  /* 0x000000040000795c */ /* 0x000fea0000300000 */
[----:B------:R-:W-:-:S04]  /*8740*/  MOV R5, 0x0 ;  /* 0x0000000000057802 */ /* 0x000fc80000000f00 */
[----:B------:R-:W-:Y:S05]  /*8750*/  RET.REL.NODEC R4 `(_ZN7cutlass13device_kernelINS_4gemm6kernel13GemmUniversalIN4cute5tupleIJiiiiEEENS1_10collective13CollectiveMmaINS1_35MainloopSm100TmaUmmaWarpSpecializedILi18ELi2ELi4ENS5_IJNS4_1CILi2EEESB_NSA_ILi1EEEEEEEENS5_IJNSA_ILi128EEENSA_ILi64EEESF_EEENS_12float_e5m2_tENS5_IJlSC_lEEESI_SJ_NS4_8TiledMMAINS4_8MMA_AtomIJNS4_10MMA_TraitsINS4_25SM100_MMA_F8F6F4_2x1SM_SSEJSI_SI_fSF_SG_NS4_17integral_constantINS4_4UMMA5MajorELSQ_0EEESR_NSO_INSP_7ScaleInELSS_0EEEST_EEEEEENS4_6LayoutINS5_IJSC_SC_SC_EEENS5_IJNSA_ILi0EEESY_SY_EEEEENS5_IJNS4_10UnderscoreES11_S11_EEEEENS4_28SM100_TMA_2SM_LOAD_MULTICASTENS4_14ComposedLayoutINS4_7SwizzleILi3ELi4ELi3EEENS4_18smem_ptr_flag_bitsILi8EEENSW_INS5_IJNSA_ILi8EEESF_EEENS5_IJSF_SC_EEEEEEEvNS4_8identityENS4_18SM100_TMA_2SM_LOADES1E_vS1F_EENS_8epilogue10collective18CollectiveEpilogueINS1I_23Sm100TmaWarpSpecializedILi1ELi1ELi32ELb0ELb0EEEJNS5_IJSG_SG_SF_EEENS5_IJNSW_ISG_SC_EES1O_EEESI_SJ_SI_SJ_NS1I_6fusion15FusionCallbacksIS1M_NS1Q_17LinearCombinationISI_fSI_fLNS_15FloatRoundStyleE2EEES1N_S1P_JEEENS4_5SM1004TMEM4LOAD26SM100_TMEM_LOAD_32dp32b32xENS4_13SM90_TMA_LOADENS15_INS16_ILi2ELi4ELi3EEES19_NSW_INS5_IJS1A_SG_EEENS5_IJSG_SC_EEEEEEENS4_39AutoVectorizingCopyWithAssumedAlignmentILi128EEENS4_14SM90_TMA_STOREES25_S27_S27_EEEvvEEEEvNT_6ParamsE) ;  /* 0xffffff7804287950 */ /* 0x000fea0003c3ffff */
        .weak           $__internal_2_$__cuda_sm10x_tcgen05_guardrail_trap_unallocated_columns_being_dealloced
        .type           $__internal_2_$__cuda_sm10x_tcgen05_guardrail_trap_unallocated_columns_being_dealloced,@function
        .size           $__internal_2_$__cuda_sm10x_tcgen05_guardrail_trap_unallocated_columns_being_dealloced,(.L_x_192 - $__internal_2_$__cuda_sm10x_tcgen05_guardrail_trap_unallocated_columns_being_dealloced)
$__internal_2_$__cuda_sm10x_tcgen05_guardrail_trap_unallocated_columns_being_dealloced:
[----:B------:R-:W-:Y:S05]  /*8760*/  BPT.TRAP 0x1 ;  /* 0x000000040000795c */ /* 0x000fea0000300000 */
[----:B------:R-:W-:-:S04]  /*8770*/  HFMA2 R3, -RZ, RZ, 0, 0 ;  /* 0x00000000ff037431 */ /* 0x000fc800000001ff */
[----:B------:R-:W-:Y:S05]  /*8780*/  RET.REL.NODEC R2 `(_ZN7cutlass13device_kernelINS_4gemm6kernel13GemmUniversalIN4cute5tupleIJiiiiEEENS1_10collective13CollectiveMmaINS1_35MainloopSm100TmaUmmaWarpSpecializedILi18ELi2ELi4ENS5_IJNS4_1CILi2EEESB_NSA_ILi1EEEEEEEENS5_IJNSA_ILi128EEENSA_ILi64EEESF_EEENS_12float_e5m2_tENS5_IJlSC_lEEESI_SJ_NS4_8TiledMMAINS4_8MMA_AtomIJNS4_10MMA_TraitsINS4_25SM100_MMA_F8F6F4_2x1SM_SSEJSI_SI_fSF_SG_NS4_17integral_constantINS4_4UMMA5MajorELSQ_0EEESR_NSO_INSP_7ScaleInELSS_0EEEST_EEEEEENS4_6LayoutINS5_IJSC_SC_SC_EEENS5_IJNSA_ILi0EEESY_SY_EEEEENS5_IJNS4_10UnderscoreES11_S11_EEEEENS4_28SM100_TMA_2SM_LOAD_MULTICASTENS4_14ComposedLayoutINS4_7SwizzleILi3ELi4ELi3EEENS4_18smem_ptr_flag_bitsILi8EEENSW_INS5_IJNSA_ILi8EEESF_EEENS5_IJSF_SC_EEEEEEEvNS4_8identityENS4_18SM100_TMA_2SM_LOADES1E_vS1F_EENS_8epilogue10collective18CollectiveEpilogueINS1I_23Sm100TmaWarpSpecializedILi1ELi1ELi32ELb0ELb0EEEJNS5_IJSG_SG_SF_EEENS5_IJNSW_ISG_SC_EES1O_EEESI_SJ_SI_SJ_NS1I_6fusion15FusionCallbacksIS1M_NS1Q_17LinearCombinationISI_fSI_fLNS_15FloatRoundStyleE2EEES1N_S1P_JEEENS4_5SM1004TMEM4LOAD26SM100_TMEM_LOAD_32dp32b32xENS4_13SM90_TMA_LOADENS15_INS16_ILi2ELi4ELi3EEES19_NSW_INS5_IJS1A_SG_EEENS5_IJSG_SC_EEEEEEENS4_39AutoVectorizingCopyWithAssumedAlignmentILi128EEENS4_14SM90_TMA_STOREES25_S27_S27_EEEvvEEEEvNT_6ParamsE) ;  /* 0xffffff78021c7950 */ /* 0x000fea0003c3ffff */
.L_x_191:
[----:B------:R-:W-:-:S00]  /*8790*/  BRA `(.L_x_191) ;  /* 0xfffffffc00fc7947 */ /* 0x000fc0000383ffff */
[----:B------:R-:W-:-:S00]  /*87a0*/  NOP ;  /* 0x0000000000007918 */ /* 0x000fc00000000000 */
        /* <DEDUP_REMOVED lines=13> */
.L_x_192:


//--------------------- .nv.global.init           --------------------------
	.section	.nv.global.init,"aw",@progbits
.nv.global.init:
	.type		$str$27,@object
	.size		$str$27,($str$28 - $str$27)
$str$27:
        /*0000*/ 	.byte	0x28, 0x61, 0x64, 0x64, 0x72, 0x65, 0x73, 0x73, 0x20, 0x26, 0x20, 0x6d, 0x61, 0x73, 0x6b, 0x29
        /*0010*/ 	.byte	0x20, 0x3d, 0x3d, 0x20, 0x30, 0x00
	.type		$str$28,@object
	.size		$str$28,($str$26 - $str$28)
$str$28:
        /*0016*/ 	.byte	0x2f, 0x74, 0x6d, 0x70, 0x2f, 0x63, 0x75, 0x74, 0x6c, 0x61, 0x73, 0x73, 0x5f, 0x73, 0x77, 0x65
        /*0026*/ 	.byte	0x65, 0x70, 0x5f, 0x73, 0x72, 0x63, 0x2f, 0x69, 0x6e, 0x63, 0x6c, 0x75, 0x64, 0x65, 0x2f, 0x63
        /*0036*/ 	.byte	0x75, 0x74, 0x65, 0x2f, 0x70, 0x6f, 0x69, 0x6e, 0x74, 0x65, 0x72, 0x5f, 0x66, 0x6c, 0x61, 0x67
        /*0046*/ 	.byte	0x67, 0x65, 0x64, 0x2e, 0x68, 0x70, 0x70, 0x00
	.type		$str$26,@object
	.size		$str$26,($str$25 - $str$26)
$str$26:
        /*004e*/ 	.byte	0x2f, 0x74, 0x6d, 0x70, 0x2f, 0x63, 0x75, 0x74, 0x6c, 0x61, 0x73, 0x73, 0x5f, 0x73, 0x77, 0x65
        /*005e*/ 	.byte	0x65, 0x70, 0x5f, 0x73, 0x72, 0x63, 0x2f, 0x69, 0x6e, 0x63, 0x6c, 0x75, 0x64, 0x65, 0x2f, 0x63
        /*006e*/ 	.byte	0x75, 0x74, 0x65, 0x2f, 0x61, 0x74, 0x6f, 0x6d, 0x2f, 0x63, 0x6f, 0x70, 0x79, 0x5f, 0x74, 0x72
        /*007e*/ 	.byte	0x61, 0x69, 0x74, 0x73, 0x5f, 0x73, 0x6d, 0x31, 0x30, 0x30, 0x2e, 0x68, 0x70, 0x70, 0x00
	.type		$str$25,@object
	.size		$str$25,(__unnamed_1 - $str$25)
$str$25:
        /*008d*/ 	.byte	0x28, 0x28, 0x75, 0x69, 0x6e, 0x74, 0x33, 0x32, 0x5f, 0x74, 0x28, 0x74, 0x68, 0x72, 0x65, 0x61
        /*009d*/ 	.byte	0x64, 0x49, 0x64, 0x78, 0x2e, 0x78, 0x29, 0x20, 0x2f, 0x20, 0x33, 0x32, 0x29, 0x20, 0x25, 0x20
        /*00ad*/ 	.byte	0x34, 0x29, 0x20, 0x3d, 0x3d, 0x20, 0x28, 0x28, 0x28, 0x74, 0x6d, 0x65, 0x6d, 0x5f, 0x61, 0x64
        /*00bd*/ 	.byte	0x64, 0x72, 0x20, 0x3e, 0x3e, 0x20, 0x31, 0x36, 0x29, 0x20, 0x2f, 0x20, 0x33, 0x32, 0x29, 0x20
        /*00cd*/ 	.byte	0x25, 0x20, 0x34, 0x29, 0x00
	.type		__unnamed_1,@object
	.size		__unnamed_1,(__unnamed_2 - __unnamed_1)
__unnamed_1:
        /*00d2*/ 	.byte	0x61, 0x75, 0x74, 0x6f, 0x20, 0x63, 0x75, 0x74, 0x65, 0x3a, 0x3a, 0x61, 0x73, 0x5f, 0x70, 0x6f
        /* <DEDUP_REMOVED lines=24> */
        /*0262*/ 	.byte	0x3c, 0x34, 0x30, 0x39, 0x36, 0x3e, 0x3e, 0x3e, 0x3e, 0x5d, 0x00
	.type		__unnamed_2,@object
	.size		__unnamed_2,(.L_2 - __unnamed_2)
__unnamed_2:
        /* <DEDUP_REMOVED lines=40> */
        /*04ed*/ 	.byte	0x74, 0x65, 0x3a, 0x3a, 0x43, 0x3c, 0x30, 0x3e, 0x3e, 0x3e, 0x3e, 0x5d, 0x00
.L_2:


//--------------------- .nv.shared._ZN7cutlass13device_kernelINS_4gemm6kernel13GemmUniversalIN4cute5tupleIJiiiiEEENS1_10collective13CollectiveMmaINS1_35MainloopSm100TmaUmmaWarpSpecializedILi18ELi2ELi4ENS5_IJNS4_1CILi2EEESB_NSA_ILi1EEEEEEEENS5_IJNSA_ILi128EEENSA_ILi64EEESF_EEENS_12float_e5m2_tENS5_IJlSC_lEEESI_SJ_NS4_8TiledMMAINS4_8MMA_AtomIJNS4_10MMA_TraitsINS4_25SM100_MMA_F8F6F4_2x1SM_SSEJSI_SI_fSF_SG_NS4_17integral_constantINS4_4UMMA5MajorELSQ_0EEESR_NSO_INSP_7ScaleInELSS_0EEEST_EEEEEENS4_6LayoutINS5_IJSC_SC_SC_EEENS5_IJNSA_ILi0EEESY_SY_EEEEENS5_IJNS4_10UnderscoreES11_S11_EEEEENS4_28SM100_TMA_2SM_LOAD_MULTICASTENS4_14ComposedLayoutINS4_7SwizzleILi3ELi4ELi3EEENS4_18smem_ptr_flag_bitsILi8EEENSW_INS5_IJNSA_ILi8EEESF_EEENS5_IJSF_SC_EEEEEEEvNS4_8identityENS4_18SM100_TMA_2SM_LOADES1E_vS1F_EENS_8epilogue10collective18CollectiveEpilogueINS1I_23Sm100TmaWarpSpecializedILi1ELi1ELi32ELb0ELb0EEEJNS5_IJSG_SG_SF_EEENS5_IJNSW_ISG_SC_EES1O_EEESI_SJ_SI_SJ_NS1I_6fusion15FusionCallbacksIS1M_NS1Q_17LinearCombinationISI_fSI_fLNS_15FloatRoundStyleE2EEES1N_S1P_JEEENS4_5SM1004TMEM4LOAD26SM100_TMEM_LOAD_32dp32b32xENS4_13SM90_TMA_LOADENS15_INS16_ILi2ELi4ELi3EEES19_NSW_INS5_IJS1A_SG_EEENS5_IJSG_SC_EEEEEEENS4_39AutoVectorizingCopyWithAssumedAlignmentILi128EEENS4_14SM90_TMA_STOREES25_S27_S27_EEEvvEEEEvNT_6ParamsE --------------------------
	.section	.nv.shared._ZN7cutlass13device_kernelINS_4gemm6kernel13GemmUniversalIN4cute5tupleIJiiiiEEENS1_10collective13CollectiveMmaINS1_35MainloopSm100TmaUmmaWarpSpecializedILi18ELi2ELi4ENS5_IJNS4_1CILi2EEESB_NSA_ILi1EEEEEEEENS5_IJNSA_ILi128EEENSA_ILi64EEESF_EEENS_12float_e5m2_tENS5_IJlSC_lEEESI_SJ_NS4_8TiledMMAINS4_8MMA_AtomIJNS4_10MMA_TraitsINS4_25SM100_MMA_F8F6F4_2x1SM_SSEJSI_SI_fSF_SG_NS4_17integral_constantINS4_4UMMA5MajorELSQ_0EEESR_NSO_INSP_7ScaleInELSS_0EEEST_EEEEEENS4_6LayoutINS5_IJSC_SC_SC_EEENS5_IJNSA_ILi0EEESY_SY_EEEEENS5_IJNS4_10UnderscoreES11_S11_EEEEENS4_28SM100_TMA_2SM_LOAD_MULTICASTENS4_14ComposedLayoutINS4_7SwizzleILi3ELi4ELi3EEENS4_18smem_ptr_flag_bitsILi8EEENSW_INS5_IJNSA_ILi8EEESF_EEENS5_IJSF_SC_EEEEEEEvNS4_8identityENS4_18SM100_TMA_2SM_LOADES1E_vS1F_EENS_8epilogue10collective18CollectiveEpilogueINS1I_23Sm100TmaWarpSpecializedILi1ELi1ELi32ELb0ELb0EEEJNS5_IJSG_SG_SF_EEENS5_IJNSW_ISG_SC_EES1O_EEESI_SJ_SI_SJ_NS1I_6fusion15FusionCallbacksIS1M_NS1Q_17LinearCombinationISI_fSI_fLNS_15FloatRoundStyleE2EEES1N_S1P_JEEENS4_5SM1004TMEM4LOAD26SM100_TMEM_LOAD_32dp32b32xENS4_13SM90_TMA_LOADENS15_INS16_ILi2ELi4ELi3EEES19_NSW_INS5_IJS1A_SG_EEENS5_IJSG_SC_EEEEEEENS4_39AutoVectorizingCopyWithAssumedAlignmentILi128EEENS4_14SM90_TMA_STOREES25_S27_S27_EEEvvEEEEvNT_6ParamsE,"aw",@nobits
	.sectionflags	@""
	.align	16
	.zero		1024


//--------------------- .nv.shared.reserved.0     --------------------------
	.section	.nv.shared.reserved.0,"aw",@nobits
	.weak		__nv_reservedSMEM_offset_0_alias
	.size		__nv_reservedSMEM_offset_0_alias, 0, 64
	.other		__nv_reservedSMEM_offset_0_alias,@"STO_CUDA_RESERVED_SHARED STV_DEFAULT"
__nv_reservedSMEM_offset_0_alias:
	.zero		0
.nv.shared.reserved.0:
	.zero		64
	.weak		__nv_reservedSMEM_tcgen05_partition
	.type		__nv_reservedSMEM_tcgen05_partition,@object
	.size		__nv_reservedSMEM_tcgen05_partition,(.L_0 - __nv_reservedSMEM_tcgen05_partition)
__nv_reservedSMEM_tcgen05_partition:
	.zero		32
.L_0:


//--------------------- .nv.global                --------------------------
	.section	.nv.global,"aw",@nobits
.nv.global:
	.type		_ZN40_INTERNAL_3c65b8c2_4_k_cu_cbc06f23_338874cute1_E,@object
	.size		_ZN40_INTERNAL_3c65b8c2_4_k_cu_cbc06f23_338874cute1_E,(_ZN40_INTERNAL_3c65b8c2_4_k_cu_cbc06f23_338874cuda3std3__45__cpo6cbeginE - _ZN40_INTERNAL_3c65b8c2_4_k_cu_cbc06f23_338874cute1_E)
_ZN40_INTERNAL_3c65b8c2_4_k_cu_cbc06f23_338874cute1_E:
	.zero		1
	.type		_ZN40_INTERNAL_3c65b8c2_4_k_cu_cbc06f23_338874cuda3std3__45__cpo6cbeginE,@object
	.size		_ZN40_INTERNAL_3c65b8c2_4_k_cu_cbc06f23_338874cuda3std3__45__cpo6cbeginE,(_ZN40_INTERNAL_3c65b8c2_4_k_cu_cbc06f23_338874cuda3std3__48in_placeE - _ZN40_INTERNAL_3c65b8c2_4_k_cu_cbc06f23_338874cuda3std3__45__cpo6cbeginE)
_ZN40_INTERNAL_3c65b8c2_4_k_cu_cbc06f23_338874cuda3std3__45__cpo6cbeginE:
	.zero		1
	.type		_ZN40_INTERNAL_3c65b8c2_4_k_cu_cbc06f23_338874cuda3std3__48in_placeE,@object
	.size		_ZN40_INTERNAL_3c65b8c2_4_k_cu_cbc06f23_338874cuda3std3__48in_placeE,(_ZN40_INTERNAL_3c65b8c2_4_k_cu_cbc06f23_338874cuda3std6ranges3__45__cpo9iter_moveE - _ZN40_INTERNAL_3c65b8c2_4_k_cu_cbc06f23_338874cuda3std3__48in_placeE)
_ZN40_INTERNAL_3c65b8c2_4_k_cu_cbc06f23_338874cuda3std3__48in_placeE:
	.zero		1
	.type		_ZN40_INTERNAL_3c65b8c2_4_k_cu_cbc06f23_338874cuda3std6ranges3__45__cpo9iter_moveE,@object
	.size		_ZN40_INTERNAL_3c65b8c2_4_k_cu_cbc06f23_338874cuda3std6ranges3__45__cpo9iter_moveE,(_ZN40_INTERNAL_3c65b8c2_4_k_cu_cbc06f23_338874cuda3std3__45__cpo5beginE - _ZN40_INTERNAL_3c65b8c2_4_k_cu_cbc06f23_338874cuda3std6ranges3__45__cpo9iter_moveE)
_ZN40_INTERNAL_3c65b8c2_4_k_cu_cbc06f23_338874cuda3std6ranges3__45__cpo9iter_moveE:
	.zero		1
	.type		_ZN40_INTERNAL_3c65b8c2_4_k_cu_cbc06f23_338874cuda3std3__45__cpo5beginE,@object
	.size		_ZN40_INTERNAL_3c65b8c2_4_k_cu_cbc06f23_338874cuda3std3__45__cpo5beginE,(_ZN40_INTERNAL_3c65b8c2_4_k_cu_cbc06f23_338874cuda3std3__442_GLOBAL__N__3c65b8c2_4_k_cu_cbc06f23_338876ignoreE - _ZN40_INTERNAL_3c65b8c2_4_k_cu_cbc06f23_338874cuda3std3__45__cpo5beginE)
_ZN40_INTERNAL_3c65b8c2_4_k_cu_cbc06f23_338874cuda3std3__45__cpo5beginE:
	.zero		1
	.type		_ZN40_INTERNAL_3c65b8c2_4_k_cu_cbc06f23_338874cuda3std3__442_GLOBAL__N__3c65b8c2_4_k_cu_cbc06f23_338876ignoreE,@object
	.size		_ZN40_INTERNAL_3c65b8c2_4_k_cu_cbc06f23_338874cuda3std3__442_GLOBAL__N__3c65b8c2_4_k_cu_cbc06f23_338876ignoreE,(_ZN40_INTERNAL_3c65b8c2_4_k_cu_cbc06f23_338874cute7productE - _ZN40_INTERNAL_3c65b8c2_4_k_cu_cbc06f23_338874cuda3std3__442_GLOBAL__N__3c65b8c2_4_k_cu_cbc06f23_338876ignoreE)
_ZN40_INTERNAL_3c65b8c2_4_k_cu_cbc06f23_338874cuda3std3__442_GLOBAL__N__3c65b8c2_4_k_cu_cbc06f23_338876ignoreE:
	.zero		1
	.type		_ZN40_INTERNAL_3c65b8c2_4_k_cu_cbc06f23_338874cute7productE,@object
	.size		_ZN40_INTERNAL_3c65b8c2_4_k_cu_cbc06f23_338874cute7productE,(_ZN40_INTERNAL_3c65b8c2_4_k_cu_cbc06f23_338874cuda3std3__45__cpo3endE - _ZN40_INTERNAL_3c65b8c2_4_k_cu_cbc06f23_338874cute7productE)
_ZN40_INTERNAL_3c65b8c2_4_k_cu_cbc06f23_338874cute7productE:
	.zero		1
	.type		_ZN40_INTERNAL_3c65b8c2_4_k_cu_cbc06f23_338874cuda3std3__45__cpo3endE,@object
	.size		_ZN40_INTERNAL_3c65b8c2_4_k_cu_cbc06f23_338874cuda3std3__45__cpo3endE,(_ZN40_INTERNAL_3c65b8c2_4_k_cu_cbc06f23_338874cuda3std3__419piecewise_constructE - _ZN40_INTERNAL_3c65b8c2_4_k_cu_cbc06f23_338874cuda3std3__45__cpo3endE)
_ZN40_INTERNAL_3c65b8c2_4_k_cu_cbc06f23_338874cuda3std3__45__cpo3endE:
	.zero		1
	.type		_ZN40_INTERNAL_3c65b8c2_4_k_cu_cbc06f23_338874cuda3std3__419piecewise_constructE,@object
	.size		_ZN40_INTERNAL_3c65b8c2_4_k_cu_cbc06f23_338874cuda3std3__419piecewise_constructE,(_ZN40_INTERNAL_3c65b8c2_4_k_cu_cbc06f23_338874cuda3std3__45__cpo4cendE - _ZN40_INTERNAL_3c65b8c2_4_k_cu_cbc06f23_338874cuda3std3__419piecewise_constructE)
_ZN40_INTERNAL_3c65b8c2_4_k_cu_cbc06f23_338874cuda3std3__419piecewise_constructE:
	.zero		1
	.type		_ZN40_INTERNAL_3c65b8c2_4_k_cu_cbc06f23_338874cuda3std3__45__cpo4cendE,@object
	.size		_ZN40_INTERNAL_3c65b8c2_4_k_cu_cbc06f23_338874cuda3std3__45__cpo4cendE,(_ZN40_INTERNAL_3c65b8c2_4_k_cu_cbc06f23_338874cuda3std6ranges3__45__cpo4swapE - _ZN40_INTERNAL_3c65b8c2_4_k_cu_cbc06f23_338874cuda3std3__45__cpo4cendE)
_ZN40_INTERNAL_3c65b8c2_4_k_cu_cbc06f23_338874cuda3std3__45__cpo4cendE:
	.zero		1
	.type		_ZN40_INTERNAL_3c65b8c2_4_k_cu_cbc06f23_338874cuda3std6ranges3__45__cpo4swapE,@object
	.size		_ZN40_INTERNAL_3c65b8c2_4_k_cu_cbc06f23_338874cuda3std6ranges3__45__cpo4swapE,(.L_10 - _ZN40_INTERNAL_3c65b8c2_4_k_cu_cbc06f23_338874cuda3std6ranges3__45__cpo4swapE)
_ZN40_INTERNAL_3c65b8c2_4_k_cu_cbc06f23_338874cuda3std6ranges3__45__cpo4swapE:
	.zero		1
.L_10:


//--------------------- .nv.constant0._ZN7cutlass13device_kernelINS_4gemm6kernel13GemmUniversalIN4cute5tupleIJiiiiEEENS1_10collective13CollectiveMmaINS1_35MainloopSm100TmaUmmaWarpSpecializedILi18ELi2ELi4ENS5_IJNS4_1CILi2EEESB_NSA_ILi1EEEEEEEENS5_IJNSA_ILi128EEENSA_ILi64EEESF_EEENS_12float_e5m2_tENS5_IJlSC_lEEESI_SJ_NS4_8TiledMMAINS4_8MMA_AtomIJNS4_10MMA_TraitsINS4_25SM100_MMA_F8F6F4_2x1SM_SSEJSI_SI_fSF_SG_NS4_17integral_constantINS4_4UMMA5MajorELSQ_0EEESR_NSO_INSP_7ScaleInELSS_0EEEST_EEEEEENS4_6LayoutINS5_IJSC_SC_SC_EEENS5_IJNSA_ILi0EEESY_SY_EEEEENS5_IJNS4_10UnderscoreES11_S11_EEEEENS4_28SM100_TMA_2SM_LOAD_MULTICASTENS4_14ComposedLayoutINS4_7SwizzleILi3ELi4ELi3EEENS4_18smem_ptr_flag_bitsILi8EEENSW_INS5_IJNSA_ILi8EEESF_EEENS5_IJSF_SC_EEEEEEEvNS4_8identityENS4_18SM100_TMA_2SM_LOADES1E_vS1F_EENS_8epilogue10collective18CollectiveEpilogueINS1I_23Sm100TmaWarpSpecializedILi1ELi1ELi32ELb0ELb0EEEJNS5_IJSG_SG_SF_EEENS5_IJNSW_ISG_SC_EES1O_EEESI_SJ_SI_SJ_NS1I_6fusion15FusionCallbacksIS1M_NS1Q_17LinearCombinationISI_fSI_fLNS_15FloatRoundStyleE2EEES1N_S1P_JEEENS4_5SM1004TMEM4LOAD26SM100_TMEM_LOAD_32dp32b32xENS4_13SM90_TMA_LOADENS15_INS16_ILi2ELi4ELi3EEES19_NSW_INS5_IJS1A_SG_EEENS5_IJSG_SC_EEEEEEENS4_39AutoVectorizingCopyWithAssumedAlignmentILi128EEENS4_14SM90_TMA_STOREES25_S27_S27_EEEvvEEEEvNT_6ParamsE --------------------------
	.section	.nv.constant0._ZN7cutlass13device_kernelINS_4gemm6kernel13GemmUniversalIN4cute5tupleIJiiiiEEENS1_10collective13CollectiveMmaINS1_35MainloopSm100TmaUmmaWarpSpecializedILi18ELi2ELi4ENS5_IJNS4_1CILi2EEESB_NSA_ILi1EEEEEEEENS5_IJNSA_ILi128EEENSA_ILi64EEESF_EEENS_12float_e5m2_tENS5_IJlSC_lEEESI_SJ_NS4_8TiledMMAINS4_8MMA_AtomIJNS4_10MMA_TraitsINS4_25SM100_MMA_F8F6F4_2x1SM_SSEJSI_SI_fSF_SG_NS4_17integral_constantINS4_4UMMA5MajorELSQ_0EEESR_NSO_INSP_7ScaleInELSS_0EEEST_EEEEEENS4_6LayoutINS5_IJSC_SC_SC_EEENS5_IJNSA_ILi0EEESY_SY_EEEEENS5_IJNS4_10UnderscoreES11_S11_EEEEENS4_28SM100_TMA_2SM_LOAD_MULTICASTENS4_14ComposedLayoutINS4_7SwizzleILi3ELi4ELi3EEENS4_18smem_ptr_flag_bitsILi8EEENSW_INS5_IJNSA_ILi8EEESF_EEENS5_IJSF_SC_EEEEEEEvNS4_8identityENS4_18SM100_TMA_2SM_LOADES1E_vS1F_EENS_8epilogue10collective18CollectiveEpilogueINS1I_23Sm100TmaWarpSpecializedILi1ELi1ELi32ELb0ELb0EEEJNS5_IJSG_SG_SF_EEENS5_IJNSW_ISG_SC_EES1O_EEESI_SJ_SI_SJ_NS1I_6fusion15FusionCallbacksIS1M_NS1Q_17LinearCombinationISI_fSI_fLNS_15FloatRoundStyleE2EEES1N_S1P_JEEENS4_5SM1004TMEM4LOAD26SM100_TMEM_LOAD_32dp32b32xENS4_13SM90_TMA_LOADENS15_INS16_ILi2ELi4ELi3EEES19_NSW_INS5_IJS1A_SG_EEENS5_IJSG_SC_EEEEEEENS4_39AutoVectorizingCopyWithAssumedAlignmentILi128EEENS4_14SM90_TMA_STOREES25_S27_S27_EEEvvEEEEvNT_6ParamsE,"a",@progbits
	.sectionflags	@""
	.align	4
.nv.constant0._ZN7cutlass13device_kernelINS_4gemm6kernel13GemmUniversalIN4cute5tupleIJiiiiEEENS1_10collective13CollectiveMmaINS1_35MainloopSm100TmaUmmaWarpSpecializedILi18ELi2ELi4ENS5_IJNS4_1CILi2EEESB_NSA_ILi1EEEEEEEENS5_IJNSA_ILi128EEENSA_ILi64EEESF_EEENS_12float_e5m2_tENS5_IJlSC_lEEESI_SJ_NS4_8TiledMMAINS4_8MMA_AtomIJNS4_10MMA_TraitsINS4_25SM100_MMA_F8F6F4_2x1SM_SSEJSI_SI_fSF_SG_NS4_17integral_constantINS4_4UMMA5MajorELSQ_0EEESR_NSO_INSP_7ScaleInELSS_0EEEST_EEEEEENS4_6LayoutINS5_IJSC_SC_SC_EEENS5_IJNSA_ILi0EEESY_SY_EEEEENS5_IJNS4_10UnderscoreES11_S11_EEEEENS4_28SM100_TMA_2SM_LOAD_MULTICASTENS4_14ComposedLayoutINS4_7SwizzleILi3ELi4ELi3EEENS4_18smem_ptr_flag_bitsILi8EEENSW_INS5_IJNSA_ILi8EEESF_EEENS5_IJSF_SC_EEEEEEEvNS4_8identityENS4_18SM100_TMA_2SM_LOADES1E_vS1F_EENS_8epilogue10collective18CollectiveEpilogueINS1I_23Sm100TmaWarpSpecializedILi1ELi1ELi32ELb0ELb0EEEJNS5_IJSG_SG_SF_EEENS5_IJNSW_ISG_SC_EES1O_EEESI_SJ_SI_SJ_NS1I_6fusion15FusionCallbacksIS1M_NS1Q_17LinearCombinationISI_fSI_fLNS_15FloatRoundStyleE2EEES1N_S1P_JEEENS4_5SM1004TMEM4LOAD26SM100_TMEM_LOAD_32dp32b32xENS4_13SM90_TMA_LOADENS15_INS16_ILi2ELi4ELi3EEES19_NSW_INS5_IJS1A_SG_EEENS5_IJSG_SC_EEEEEEENS4_39AutoVectorizingCopyWithAssumedAlignmentILi128EEENS4_14SM90_TMA_STOREES25_S27_S27_EEEvvEEEEvNT_6ParamsE:
	.zero		2944


//--------------------- SYMBOLS --------------------------

	.type		.nv.reservedSmem.offset0,@object
	.size		.nv.reservedSmem.offset0,0x4
	.type		.nv.reservedSmem.cap,@object
	.size		.nv.reservedSmem.cap,0x4
	.type		__assertfail,@function
